	.headerflags	@"EF_CUDA_TEXMODE_UNIFIED EF_CUDA_64BIT_ADDRESS EF_CUDA_ACCELERATORS EF_CUDA_SM90 EF_CUDA_VIRTUAL_SM(EF_CUDA_SM90)"
	.elftype	@"ET_EXEC"


//--------------------- .nv.info                  --------------------------
	.section	.nv.info,"",@"SHT_CUDA_INFO"
	.align	4


	//----- nvinfo : EIATTR_REGCOUNT
	.align		4
        /*0000*/ 	.byte	0x04, 0x2f
        /*0002*/ 	.short	(.L_3 - .L_2)
	.align		4
.L_2:
        /*0004*/ 	.word	index@(triton_poi_fused_add_cat_clone_relu_threshold_backward_32)
        /*0008*/ 	.word	0x00000038


	//----- nvinfo : EIATTR_MIN_STACK_SIZE
	.align		4
.L_3:
        /*000c*/ 	.byte	0x04, 0x12
        /*000e*/ 	.short	(.L_5 - .L_4)
	.align		4
.L_4:
        /*0010*/ 	.word	index@(triton_poi_fused_add_cat_clone_relu_threshold_backward_32)
        /*0014*/ 	.word	0x00000000


	//----- nvinfo : EIATTR_FRAME_SIZE
	.align		4
.L_5:
        /*0018*/ 	.byte	0x04, 0x11
        /*001a*/ 	.short	(.L_7 - .L_6)
	.align		4
.L_6:
        /*001c*/ 	.word	index@(triton_poi_fused_add_cat_clone_relu_threshold_backward_32)
        /*0020*/ 	.word	0x00000000


	//----- nvinfo : EIATTR_MIN_STACK_SIZE
	.align		4
.L_7:
        /*0024*/ 	.byte	0x04, 0x12
        /*0026*/ 	.short	(.L_9 - .L_8)
	.align		4
.L_8:
        /*0028*/ 	.word	index@(triton_poi_fused_add_cat_clone_relu_threshold_backward_32)
        /*002c*/ 	.word	0x00000000
.L_9:


//--------------------- .nv.info.triton_poi_fused_add_cat_clone_relu_threshold_backward_32 --------------------------
	.section	.nv.info.triton_poi_fused_add_cat_clone_relu_threshold_backward_32,"",@"SHT_CUDA_INFO"
	.sectionflags	@""
	.align	4


	//----- nvinfo : EIATTR_CUDA_API_VERSION
	.align		4
        /*0000*/ 	.byte	0x04, 0x37
        /*0002*/ 	.short	(.L_11 - .L_10)
.L_10:
        /*0004*/ 	.word	0x0000007c


	//----- nvinfo : EIATTR_KPARAM_INFO
	.align		4
.L_11:
        /*0008*/ 	.byte	0x04, 0x17
        /*000a*/ 	.short	(.L_13 - .L_12)
.L_12:
        /*000c*/ 	.word	0x00000000
        /*0010*/ 	.short	0x000e
        /*0012*/ 	.short	0x006c
        /*0014*/ 	.byte	0x00, 0xf0, 0x11, 0x00


	//----- nvinfo : EIATTR_KPARAM_INFO
	.align		4
.L_13:
        /*0018*/ 	.byte	0x04, 0x17
        /*001a*/ 	.short	(.L_15 - .L_14)
.L_14:
        /*001c*/ 	.word	0x00000000
        /*0020*/ 	.short	0x000d
        /*0022*/ 	.short	0x0068
        /*0024*/ 	.byte	0x00, 0xf0, 0x11, 0x00


	//----- nvinfo : EIATTR_KPARAM_INFO
	.align		4
.L_15:
        /*0028*/ 	.byte	0x04, 0x17
        /*002a*/ 	.short	(.L_17 - .L_16)
.L_16:
        /*002c*/ 	.word	0x00000000
        /*0030*/ 	.short	0x000c
        /*0032*/ 	.short	0x0060
        /*0034*/ 	.byte	0x00, 0xf4, 0x21, 0x00


	//----- nvinfo : EIATTR_KPARAM_INFO
	.align		4
.L_17:
        /*0038*/ 	.byte	0x04, 0x17
        /*003a*/ 	.short	(.L_19 - .L_18)
.L_18:
        /*003c*/ 	.word	0x00000000
        /*0040*/ 	.short	0x000b
        /*0042*/ 	.short	0x0058
        /*0044*/ 	.byte	0x00, 0xf4, 0x21, 0x00


	//----- nvinfo : EIATTR_KPARAM_INFO
	.align		4
.L_19:
        /*0048*/ 	.byte	0x04, 0x17
        /*004a*/ 	.short	(.L_21 - .L_20)
.L_20:
        /*004c*/ 	.word	0x00000000
        /*0050*/ 	.short	0x000a
        /*0052*/ 	.short	0x0050
        /*0054*/ 	.byte	0x00, 0xf4, 0x21, 0x00


	//----- nvinfo : EIATTR_KPARAM_INFO
	.align		4
.L_21:
        /*0058*/ 	.byte	0x04, 0x17
        /*005a*/ 	.short	(.L_23 - .L_22)
.L_22:
        /*005c*/ 	.word	0x00000000
        /*0060*/ 	.short	0x0009
        /*0062*/ 	.short	0x0048
        /*0064*/ 	.byte	0x00, 0xf4, 0x21, 0x00


	//----- nvinfo : EIATTR_KPARAM_INFO
	.align		4
.L_23:
        /*0068*/ 	.byte	0x04, 0x17
        /*006a*/ 	.short	(.L_25 - .L_24)
.L_24:
        /*006c*/ 	.word	0x00000000
        /*0070*/ 	.short	0x0008
        /*0072*/ 	.short	0x0040
        /*0074*/ 	.byte	0x00, 0xf4, 0x21, 0x00


	//----- nvinfo : EIATTR_KPARAM_INFO
	.align		4
.L_25:
        /*0078*/ 	.byte	0x04, 0x17
        /*007a*/ 	.short	(.L_27 - .L_26)
.L_26:
        /*007c*/ 	.word	0x00000000
        /*0080*/ 	.short	0x0007
        /*0082*/ 	.short	0x0038
        /*0084*/ 	.byte	0x00, 0xf4, 0x21, 0x00


	//----- nvinfo : EIATTR_KPARAM_INFO
	.align		4
.L_27:
        /*0088*/ 	.byte	0x04, 0x17
        /*008a*/ 	.short	(.L_29 - .L_28)
.L_28:
        /*008c*/ 	.word	0x00000000
        /*0090*/ 	.short	0x0006
        /*0092*/ 	.short	0x0030
        /*0094*/ 	.byte	0x00, 0xf4, 0x21, 0x00


	//----- nvinfo : EIATTR_KPARAM_INFO
	.align		4
.L_29:
        /*0098*/ 	.byte	0x04, 0x17
        /*009a*/ 	.short	(.L_31 - .L_30)
.L_30:
        /*009c*/ 	.word	0x00000000
        /*00a0*/ 	.short	0x0005
        /*00a2*/ 	.short	0x0028
        /*00a4*/ 	.byte	0x00, 0xf4, 0x21, 0x00


	//----- nvinfo : EIATTR_KPARAM_INFO
	.align		4
.L_31:
        /*00a8*/ 	.byte	0x04, 0x17
        /*00aa*/ 	.short	(.L_33 - .L_32)
.L_32:
        /*00ac*/ 	.word	0x00000000
        /*00b0*/ 	.short	0x0004
        /*00b2*/ 	.short	0x0020
        /*00b4*/ 	.byte	0x00, 0xf4, 0x21, 0x00


	//----- nvinfo : EIATTR_KPARAM_INFO
	.align		4
.L_33:
        /*00b8*/ 	.byte	0x04, 0x17
        /*00ba*/ 	.short	(.L_35 - .L_34)
.L_34:
        /*00bc*/ 	.word	0x00000000
        /*00c0*/ 	.short	0x0003
        /*00c2*/ 	.short	0x0018
        /*00c4*/ 	.byte	0x00, 0xf4, 0x21, 0x00


	//----- nvinfo : EIATTR_KPARAM_INFO
	.align		4
.L_35:
        /*00c8*/ 	.byte	0x04, 0x17
        /*00ca*/ 	.short	(.L_37 - .L_36)
.L_36:
        /*00cc*/ 	.word	0x00000000
        /*00d0*/ 	.short	0x0002
        /*00d2*/ 	.short	0x0010
        /*00d4*/ 	.byte	0x00, 0xf4, 0x21, 0x00


	//----- nvinfo : EIATTR_KPARAM_INFO
	.align		4
.L_37:
        /*00d8*/ 	.byte	0x04, 0x17
        /*00da*/ 	.short	(.L_39 - .L_38)
.L_38:
        /*00dc*/ 	.word	0x00000000
        /*00e0*/ 	.short	0x0001
        /*00e2*/ 	.short	0x0008
        /*00e4*/ 	.byte	0x00, 0xf4, 0x21, 0x00


	//----- nvinfo : EIATTR_KPARAM_INFO
	.align		4
.L_39:
        /*00e8*/ 	.byte	0x04, 0x17
        /*00ea*/ 	.short	(.L_41 - .L_40)
.L_40:
        /*00ec*/ 	.word	0x00000000
        /*00f0*/ 	.short	0x0000
        /*00f2*/ 	.short	0x0000
        /*00f4*/ 	.byte	0x00, 0xf4, 0x21, 0x00


	//----- nvinfo : EIATTR_SPARSE_MMA_MASK
	.align		4
.L_41:
        /*00f8*/ 	.byte	0x03, 0x50
        /*00fa*/ 	.short	0x0000


	//----- nvinfo : EIATTR_MAXREG_COUNT
	.align		4
        /*00fc*/ 	.byte	0x03, 0x1b
        /*00fe*/ 	.short	0x00ff


	//----- nvinfo : EIATTR_EXIT_INSTR_OFFSETS
	.align		4
        /*0100*/ 	.byte	0x04, 0x1c
        /*0102*/ 	.short	(.L_43 - .L_42)


	//   ....[0]....
.L_42:
        /*0104*/ 	.word	0x00002ad0


	//   ....[1]....
        /*0108*/ 	.word	0x00002af0


	//----- nvinfo : EIATTR_REQNTID
	.align		4
.L_43:
        /*010c*/ 	.byte	0x04, 0x10
        /*010e*/ 	.short	(.L_45 - .L_44)
.L_44:
        /*0110*/ 	.word	0x00000080
        /*0114*/ 	.word	0x00000001
        /*0118*/ 	.word	0x00000001


	//----- nvinfo : EIATTR_CBANK_PARAM_SIZE
	.align		4
.L_45:
        /*011c*/ 	.byte	0x03, 0x19
        /*011e*/ 	.short	0x0070


	//----- nvinfo : EIATTR_PARAM_CBANK
	.align		4
        /*0120*/ 	.byte	0x04, 0x0a
        /*0122*/ 	.short	(.L_47 - .L_46)
	.align		4
.L_46:
        /*0124*/ 	.word	index@(.nv.constant0.triton_poi_fused_add_cat_clone_relu_threshold_backward_32)
        /*0128*/ 	.short	0x0210
        /*012a*/ 	.short	0x0070


	//----- nvinfo : EIATTR_SW_WAR
	.align		4
.L_47:
        /*012c*/ 	.byte	0x04, 0x36
        /*012e*/ 	.short	(.L_49 - .L_48)
.L_48:
        /*0130*/ 	.word	0x00000008
.L_49:


//--------------------- .nv.callgraph             --------------------------
	.section	.nv.callgraph,"",@"SHT_CUDA_CALLGRAPH"
	.align	4
	.sectionentsize	8
	.align		4
        /*0000*/ 	.word	0x00000000
	.align		4
        /*0004*/ 	.word	0xffffffff
	.align		4
        /*0008*/ 	.word	0x00000000
	.align		4
        /*000c*/ 	.word	0xfffffffe
	.align		4
        /*0010*/ 	.word	0x00000000
	.align		4
        /*0014*/ 	.word	0xfffffffd
	.align		4
        /*0018*/ 	.word	0x00000000
	.align		4
        /*001c*/ 	.word	0xfffffffc


//--------------------- .nv.constant4             --------------------------
	.section	.nv.constant4,"a",@progbits
	.align	8
	.align		8
.nv.constant4:
        /*0000*/ 	.dword	_$_str
	.align		8
        /*0008*/ 	.dword	_$_str_$_2


//--------------------- .text.triton_poi_fused_add_cat_clone_relu_threshold_backward_32 --------------------------
	.section	.text.triton_poi_fused_add_cat_clone_relu_threshold_backward_32,"ax",@progbits
	.sectionflags	@"SHF_BARRIERS=1"
	.align	128
        .global         triton_poi_fused_add_cat_clone_relu_threshold_backward_32
        .type           triton_poi_fused_add_cat_clone_relu_threshold_backward_32,@function
        .size           triton_poi_fused_add_cat_clone_relu_threshold_backward_32,(.L_x_1 - triton_poi_fused_add_cat_clone_relu_threshold_backward_32)
        .other          triton_poi_fused_add_cat_clone_relu_threshold_backward_32,@"STO_CUDA_ENTRY STV_DEFAULT"
triton_poi_fused_add_cat_clone_relu_threshold_backward_32:
.text.triton_poi_fused_add_cat_clone_relu_threshold_backward_32:
[----:B------:R-:W0:Y:S01]  /*0000*/  LDC R1, c[0x0][0x28] ;  /* 0x00000a00ff017b82 */ /* 0x000e220000000800 */
[----:B------:R-:W1:Y:S07]  /*0010*/  S2R R20, SR_TID.X ;  /* 0x0000000000147919 */ /* 0x000e6e0000002100 */
[----:B------:R-:W2:Y:S01]  /*0020*/  LDC.64 R6, c[0x0][0x260] ;  /* 0x00009800ff067b82 */ /* 0x000ea20000000a00 */
[----:B------:R-:W-:Y:S02]  /*0030*/  CS2R R8, SRZ ;  /* 0x0000000000087805 */ /* 0x000fe4000001ff00 */
[----:B------:R-:W-:Y:S01]  /*0040*/  CS2R R10, SRZ ;  /* 0x00000000000a7805 */ /* 0x000fe2000001ff00 */
[----:B------:R-:W3:Y:S01]  /*0050*/  S2R R16, SR_CTAID.X ;  /* 0x0000000000107919 */ /* 0x000ee20000002500 */
[----:B------:R-:W4:Y:S01]  /*0060*/  S2R R32, SR_CTAID.Y ;  /* 0x0000000000207919 */ /* 0x000f220000002600 */
[----:B------:R-:W-:Y:S01]  /*0070*/  CS2R R14, SRZ ;  /* 0x00000000000e7805 */ /* 0x000fe2000001ff00 */
[----:B------:R-:W-:Y:S01]  /*0080*/  ULDC.64 UR6, c[0x0][0x208] ;  /* 0x0000820000067ab9 */ /* 0x000fe20000000a00 */
[----:B------:R-:W5:Y:S01]  /*0090*/  S2UR UR5, SR_CgaCtaId ;  /* 0x00000000000579c3 */ /* 0x000f620000008800 */
[----:B------:R-:W-:-:S07]  /*00a0*/  UMOV UR4, 0x400 ;  /* 0x0000040000047882 */ /* 0x000fce0000000000 */
[----:B------:R-:W5:Y:S08]  /*00b0*/  LDC.64 R22, c[0x0][0x220] ;  /* 0x00008800ff167b82 */ /* 0x000f700000000a00 */
[----:B------:R-:W5:Y:S01]  /*00c0*/  LDC.64 R50, c[0x0][0x210] ;  /* 0x00008400ff327b82 */ /* 0x000f620000000a00 */
[----:B-1----:R-:W-:Y:S01]  /*00d0*/  SHF.R.U32.HI R0, RZ, 0x3, R20 ;  /* 0x00000003ff007819 */ /* 0x002fe20000011614 */
[C---:B------:R-:W-:Y:S01]  /*00e0*/  IMAD.SHL.U32 R2, R20.reuse, 0x4, RZ ;  /* 0x0000000414027824 */ /* 0x040fe200078e00ff */
[----:B------:R-:W-:-:S05]  /*00f0*/  LOP3.LUT R5, R20, 0x60, RZ, 0xc0, !PT ;  /* 0x0000006014057812 */ /* 0x000fca00078ec0ff */
[----:B------:R-:W1:Y:S01]  /*0100*/  LDC.64 R28, c[0x0][0x218] ;  /* 0x00008600ff1c7b82 */ /* 0x000e620000000a00 */
[----:B------:R-:W-:Y:S01]  /*0110*/  SGXT.U32 R0, R0, 0x2 ;  /* 0x000000020000781a */ /* 0x000fe20000000000 */
[----:B---3--:R-:W-:Y:S01]  /*0120*/  IMAD.SHL.U32 R16, R16, 0x20, RZ ;  /* 0x0000002010107824 */ /* 0x008fe200078e00ff */
[----:B------:R-:W-:-:S04]  /*0130*/  SHF.R.U32.HI R3, RZ, 0x3, R5 ;  /* 0x00000003ff037819 */ /* 0x000fc80000011605 */
[----:B------:R-:W-:Y:S01]  /*0140*/  LOP3.LUT R17, R3, R0, RZ, 0xfc, !PT ;  /* 0x0000000003117212 */ /* 0x000fe200078efcff */
[----:B----4-:R-:W-:Y:S01]  /*0150*/  IMAD.SHL.U32 R0, R32, 0x20, RZ ;  /* 0x0000002020007824 */ /* 0x010fe200078e00ff */
[----:B------:R-:W-:Y:S01]  /*0160*/  LOP3.LUT R48, R16, 0x1c, R2, 0xf8, !PT ;  /* 0x0000001c10307812 */ /* 0x000fe200078ef802 */
[----:B------:R-:W-:Y:S01]  /*0170*/  IMAD.MOV.U32 R45, RZ, RZ, 0x3e800000 ;  /* 0x3e800000ff2d7424 */ /* 0x000fe200078e00ff */
[----:B------:R-:W3:Y:S02]  /*0180*/  LDC.64 R36, c[0x0][0x238] ;  /* 0x00008e00ff247b82 */ /* 0x000ee40000000a00 */
[----:B------:R-:W-:Y:S02]  /*0190*/  ISETP.GE.AND P0, PT, R48, 0x40, PT ;  /* 0x000000403000780c */ /* 0x000fe40003f06270 */
[----:B------:R-:W-:Y:S02]  /*01a0*/  LOP3.LUT R35, R0, R17, RZ, 0xfc, !PT ;  /* 0x0000001100237212 */ /* 0x000fe400078efcff */
[----:B------:R-:W-:-:S02]  /*01b0*/  LOP3.LUT R4, R0, 0x10, R17, 0xfe, !PT ;  /* 0x0000001000047812 */ /* 0x000fc400078efe11 */
[C---:B------:R-:W-:Y:S01]  /*01c0*/  ISETP.LT.AND P2, PT, R35.reuse, 0x200, !P0 ;  /* 0x000002002300780c */ /* 0x040fe20004741270 */
[--C-:B------:R-:W-:Y:S01]  /*01d0*/  IMAD R3, R35, 0x40, R48.reuse ;  /* 0x0000004023037824 */ /* 0x100fe200078e0230 */
[C---:B------:R-:W-:Y:S01]  /*01e0*/  ISETP.LT.AND P1, PT, R4.reuse, 0x200, !P0 ;  /* 0x000002000400780c */ /* 0x040fe20004721270 */
[----:B------:R-:W-:Y:S01]  /*01f0*/  IMAD R13, R4, 0x40, R48 ;  /* 0x00000040040d7824 */ /* 0x000fe200078e0230 */
[----:B------:R-:W4:Y:S01]  /*0200*/  LDC.64 R46, c[0x0][0x240] ;  /* 0x00009000ff2e7b82 */ /* 0x000f220000000a00 */
[----:B--2---:R-:W-:-:S04]  /*0210*/  IMAD.WIDE R2, R3, 0x4, R6 ;  /* 0x0000000403027825 */ /* 0x004fc800078e0206 */
[----:B------:R-:W-:Y:S01]  /*0220*/  IMAD.SHL.U32 R43, R20, 0x8, RZ ;  /* 0x00000008142b7824 */ /* 0x000fe200078e00ff */
[----:B-----5:R-:W-:Y:S01]  /*0230*/  UPRMT UR4, UR5, 0x654, UR4 ;  /* 0x0000065405047896 */ /* 0x020fe20008000004 */
[----:B------:R-:W-:Y:S01]  /*0240*/  IMAD.WIDE R6, R13, 0x4, R6 ;  /* 0x000000040d067825 */ /* 0x000fe200078e0206 */
[----:B------:R-:W-:Y:S01]  /*0250*/  CS2R R12, SRZ ;  /* 0x00000000000c7805 */ /* 0x000fe2000001ff00 */
[----:B------:R2:W5:Y:S01]  /*0260*/  @P2 LDG.E.EL.128 R8, desc[UR6][R2.64] ;  /* 0x0000000602082981 */ /* 0x000562000c2e1d00 */
[----:B------:R-:W-:Y:S01]  /*0270*/  SHF.R.U32.HI R19, RZ, 0x2, R20 ;  /* 0x00000002ff137819 */ /* 0x000fe20000011614 */
[----:B------:R-:W1:Y:S01]  /*0280*/  LDC.64 R52, c[0x0][0x228] ;  /* 0x00008a00ff347b82 */ /* 0x000e620000000a00 */
[----:B------:R-:W-:Y:S02]  /*0290*/  SHF.R.U32.HI R18, RZ, 0x2, R5 ;  /* 0x00000002ff127819 */ /* 0x000fe40000011605 */
[----:B------:R3:W4:Y:S01]  /*02a0*/  @P1 LDG.E.EL.128 R12, desc[UR6][R6.64] ;  /* 0x00000006060c1981 */ /* 0x000722000c2e1d00 */
[----:B------:R-:W-:-:S02]  /*02b0*/  P2R R49, PR, RZ, 0x4 ;  /* 0x00000004ff317803 */ /* 0x000fc40000000000 */
[----:B--2---:R-:W-:Y:S01]  /*02c0*/  LOP3.LUT R2, R0, 0x18, R43, 0xf8, !PT ;  /* 0x0000001800027812 */ /* 0x004fe200078ef82b */
[----:B------:R-:W-:Y:S01]  /*02d0*/  IMAD.SHL.U32 R0, R20, 0x80, RZ ;  /* 0x0000008014007824 */ /* 0x000fe200078e00ff */
[----:B------:R-:W2:Y:S04]  /*02e0*/  LDC.64 R38, c[0x0][0x230] ;  /* 0x00008c00ff267b82 */ /* 0x000ea80000000a00 */
[----:B------:R-:W-:Y:S02]  /*02f0*/  LOP3.LUT R0, R0, 0x380, RZ, 0xc0, !PT ;  /* 0x0000038000007812 */ /* 0x000fe400078ec0ff */
[----:B------:R-:W-:Y:S02]  /*0300*/  SHF.R.S32.HI R3, RZ, 0x1f, R2 ;  /* 0x0000001fff037819 */ /* 0x000fe40000011402 */
[----:B------:R-:W-:Y:S01]  /*0310*/  LOP3.LUT R17, R17, R0, RZ, 0xfc, !PT ;  /* 0x0000000011117212 */ /* 0x000fe200078efcff */
[----:B------:R-:W-:Y:S01]  /*0320*/  VIADD R0, R0, UR4 ;  /* 0x0000000400007c36 */ /* 0x000fe20008000000 */
[----:B------:R-:W-:-:S02]  /*0330*/  SGXT.U32 R5, R19, 0x3 ;  /* 0x000000031305781a */ /* 0x000fc40000000000 */
[----:B---3--:R-:W-:Y:S01]  /*0340*/  LEA.HI R6, R3, R2, RZ, 0x7 ;  /* 0x0000000203067211 */ /* 0x008fe200078f38ff */
[----:B------:R-:W-:Y:S01]  /*0350*/  IMAD R0, R17, 0x4, R0 ;  /* 0x0000000411007824 */ /* 0x000fe200078e0200 */
[----:B------:R-:W-:Y:S02]  /*0360*/  LOP3.LUT R5, R18, R5, RZ, 0xfc, !PT ;  /* 0x0000000512057212 */ /* 0x000fe400078efcff */
[----:B------:R-:W-:Y:S02]  /*0370*/  LOP3.LUT R3, R6, 0xffffff80, RZ, 0xc0, !PT ;  /* 0xffffff8006037812 */ /* 0x000fe400078ec0ff */
[----:B------:R-:W-:-:S03]  /*0380*/  LOP3.LUT R5, R5, R16, RZ, 0xfc, !PT ;  /* 0x0000001005057212 */ /* 0x000fc600078efcff */
[----:B------:R-:W-:Y:S01]  /*0390*/  IMAD.IADD R3, R2, 0x1, -R3 ;  /* 0x0000000102037824 */ /* 0x000fe200078e0a03 */
[----:B------:R-:W-:Y:S02]  /*03a0*/  ISETP.GE.AND P0, PT, R5, 0x40, PT ;  /* 0x000000400500780c */ /* 0x000fe40003f06270 */
[----:B------:R-:W-:Y:S02]  /*03b0*/  P2R R41, PR, RZ, 0x2 ;  /* 0x00000002ff297803 */ /* 0x000fe40000000000 */
[----:B------:R-:W-:-:S04]  /*03c0*/  ISETP.LT.AND P1, PT, R3, 0x40, !P0 ;  /* 0x000000400300780c */ /* 0x000fc80004721270 */
[----:B------:R-:W-:Y:S01]  /*03d0*/  ISETP.LT.AND P1, PT, R2, 0x200, P1 ;  /* 0x000002000200780c */ /* 0x000fe20000f21270 */
[----:B0-----:R-:W-:Y:S01]  /*03e0*/  IMAD.WIDE R16, R3, 0x4, R22 ;  /* 0x0000000403107825 */ /* 0x001fe200078e0216 */
[----:B------:R-:W-:-:S05]  /*03f0*/  SHF.R.S32.HI R6, RZ, 0x7, R6 ;  /* 0x00000007ff067819 */ /* 0x000fca0000011406 */
[----:B------:R-:W-:-:S04]  /*0400*/  IMAD R20, R6, 0x40, R5 ;  /* 0x0000004006147824 */ /* 0x000fc800078e0205 */
[----:B------:R-:W-:-:S04]  /*0410*/  IMAD.SHL.U32 R20, R20, 0x40, RZ ;  /* 0x0000004014147824 */ /* 0x000fc800078e00ff */
[----:B------:R-:W-:-:S04]  /*0420*/  IMAD.IADD R25, R3, 0x1, R20 ;  /* 0x0000000103197824 */ /* 0x000fc800078e0214 */
[----:B------:R-:W-:Y:S01]  /*0430*/  IMAD.WIDE R26, R25, 0x4, R50 ;  /* 0x00000004191a7825 */ /* 0x000fe200078e0232 */
[----:B------:R-:W-:-:S03]  /*0440*/  CS2R R18, SRZ ;  /* 0x0000000000127805 */ /* 0x000fc6000001ff00 */
[----:B-1----:R-:W-:Y:S01]  /*0450*/  IMAD.WIDE R28, R3, 0x4, R28 ;  /* 0x00000004031c7825 */ /* 0x002fe200078e021c */
[----:B-----5:R-:W-:Y:S04]  /*0460*/  STS [R0], R8 ;  /* 0x0000000800007388 */ /* 0x020fe80000000800 */
[----:B------:R0:W-:Y:S04]  /*0470*/  STS [R0+0xa0], R9 ;  /* 0x0000a00900007388 */ /* 0x0001e80000000800 */
[----:B------:R-:W-:Y:S04]  /*0480*/  STS [R0+0x140], R10 ;  /* 0x0001400a00007388 */ /* 0x000fe80000000800 */
[----:B------:R1:W-:Y:S04]  /*0490*/  STS [R0+0x1e0], R11 ;  /* 0x0001e00b00007388 */ /* 0x0003e80000000800 */
[----:B----4-:R-:W-:Y:S04]  /*04a0*/  STS [R0+0x40], R12 ;  /* 0x0000400c00007388 */ /* 0x010fe80000000800 */
[----:B------:R3:W-:Y:S04]  /*04b0*/  STS [R0+0xe0], R13 ;  /* 0x0000e00d00007388 */ /* 0x0007e80000000800 */
[----:B------:R-:W-:Y:S04]  /*04c0*/  STS [R0+0x180], R14 ;  /* 0x0001800e00007388 */ /* 0x000fe80000000800 */
[----:B------:R4:W-:Y:S01]  /*04d0*/  STS [R0+0x220], R15 ;  /* 0x0002200f00007388 */ /* 0x0009e20000000800 */
[----:B0-----:R-:W-:-:S02]  /*04e0*/  CS2R R8, SRZ ;  /* 0x0000000000087805 */ /* 0x001fc4000001ff00 */
[----:B-1----:R-:W-:Y:S01]  /*04f0*/  CS2R R10, SRZ ;  /* 0x00000000000a7805 */ /* 0x002fe2000001ff00 */
[----:B------:R-:W-:Y:S06]  /*0500*/  BAR.SYNC.DEFER_BLOCKING 0x0 ;  /* 0x0000000000007b1d */ /* 0x000fec0000010000 */
[----:B------:R0:W5:Y:S01]  /*0510*/  @P1 LDG.E.EL.128 R8, desc[UR6][R16.64] ;  /* 0x0000000610081981 */ /* 0x000162000c2e1d00 */
[----:B---3--:R-:W-:Y:S02]  /*0520*/  CS2R R12, SRZ ;  /* 0x00000000000c7805 */ /* 0x008fe4000001ff00 */
[----:B----4-:R-:W-:-:S06]  /*0530*/  CS2R R14, SRZ ;  /* 0x00000000000e7805 */ /* 0x010fcc000001ff00 */
[----:B------:R-:W3:Y:S01]  /*0540*/  @P1 LDG.E.EL.128 R12, desc[UR6][R26.64] ;  /* 0x000000061a0c1981 */ /* 0x000ee2000c2e1d00 */
[----:B0-----:R-:W-:-:S06]  /*0550*/  CS2R R16, SRZ ;  /* 0x0000000000107805 */ /* 0x001fcc000001ff00 */
[----:B------:R0:W4:Y:S01]  /*0560*/  @P1 LDG.E.EL.128 R16, desc[UR6][R28.64] ;  /* 0x000000061c101981 */ /* 0x000122000c2e1d00 */
[----:B------:R-:W-:-:S04]  /*0570*/  ISETP.LT.AND P5, PT, R2, 0x200, !P0 ;  /* 0x000002000200780c */ /* 0x000fc800047a1270 */
[----:B------:R-:W-:Y:S02]  /*0580*/  ISETP.GT.AND P0, PT, R3, 0x3f, P5 ;  /* 0x0000003f0300780c */ /* 0x000fe40002f04270 */
[----:B-----5:R-:W-:-:S05]  /*0590*/  SEL R0, R8, RZ, P1 ;  /* 0x000000ff08007207 */ /* 0x020fca0000800000 */
[----:B------:R-:W-:Y:S01]  /*05a0*/  FADD R0, R0, 9.9999997473787516356e-06 ;  /* 0x3727c5ac00007421 */ /* 0x000fe20000000000 */
[----:B------:R-:W-:-:S05]  /*05b0*/  SEL R7, R9, RZ, P1 ;  /* 0x000000ff09077207 */ /* 0x000fca0000800000 */
[----:B------:R-:W1:Y:S01]  /*05c0*/  MUFU.SQRT R0, R0 ;  /* 0x0000000000007308 */ /* 0x000e620000002000 */
[----:B------:R-:W-:Y:S01]  /*05d0*/  FADD R7, R7, 9.9999997473787516356e-06 ;  /* 0x3727c5ac07077421 */ /* 0x000fe20000000000 */
[----:B------:R-:W-:-:S06]  /*05e0*/  SEL R8, R10, RZ, P1 ;  /* 0x000000ff0a087207 */ /* 0x000fcc0000800000 */
[----:B------:R5:W0:Y:S01]  /*05f0*/  MUFU.SQRT R21, R7 ;  /* 0x0000000700157308 */ /* 0x000a220000002000 */
[----:B------:R-:W-:Y:S01]  /*0600*/  FADD R8, R8, 9.9999997473787516356e-06 ;  /* 0x3727c5ac08087421 */ /* 0x000fe20000000000 */
[----:B------:R-:W-:Y:S02]  /*0610*/  SEL R9, R11, RZ, P1 ;  /* 0x000000ff0b097207 */ /* 0x000fe40000800000 */
[----:B-1----:R-:W-:-:S04]  /*0620*/  FSETP.GT.AND P3, PT, R0, 8.50705917302346158658e+37, PT ;  /* 0x7e8000000000780b */ /* 0x002fc80003f64000 */
[----:B------:R-:W1:Y:S01]  /*0630*/  MUFU.SQRT R11, R8 ;  /* 0x00000008000b7308 */ /* 0x000e620000002000 */
[----:B------:R-:W-:Y:S01]  /*0640*/  FSETP.GEU.AND P2, PT, R0, 1.175494350822287508e-38, PT ;  /* 0x008000000000780b */ /* 0x000fe20003f4e000 */
[----:B------:R-:W-:Y:S01]  /*0650*/  FADD R9, R9, 9.9999997473787516356e-06 ;  /* 0x3727c5ac09097421 */ /* 0x000fe20000000000 */
[----:B-----5:R-:W-:Y:S02]  /*0660*/  FSEL R7, R45, 1, P3 ;  /* 0x3f8000002d077808 */ /* 0x020fe40001800000 */
[----:B0-----:R-:W-:-:S03]  /*0670*/  FSETP.GT.AND P4, PT, R21, 8.50705917302346158658e+37, PT ;  /* 0x7e8000001500780b */ /* 0x001fc60003f84000 */
[----:B------:R-:W0:Y:S01]  /*0680*/  MUFU.SQRT R28, R9 ;  /* 0x00000009001c7308 */ /* 0x000e220000002000 */
[----:B------:R-:W-:Y:S01]  /*0690*/  @P3 FMUL R0, R0, 0.25 ;  /* 0x3e80000000003820 */ /* 0x000fe20000400000 */
[----:B------:R-:W-:-:S04]  /*06a0*/  FSETP.GEU.AND P3, PT, R21, 1.175494350822287508e-38, PT ;  /* 0x008000001500780b */ /* 0x000fc80003f6e000 */
[----:B------:R-:W-:Y:S01]  /*06b0*/  @!P2 FMUL R7, R7, 16777216 ;  /* 0x4b8000000707a820 */ /* 0x000fe20000400000 */
[----:B------:R-:W-:Y:S01]  /*06c0*/  @!P2 FMUL R0, R0, 16777216 ;  /* 0x4b8000000000a820 */ /* 0x000fe20000400000 */
[----:B-1----:R-:W-:Y:S02]  /*06d0*/  FSETP.GT.AND P2, PT, R11, 8.50705917302346158658e+37, PT ;  /* 0x7e8000000b00780b */ /* 0x002fe40003f44000 */
[----:B------:R-:W-:Y:S01]  /*06e0*/  FSEL R27, R45, 1, P4 ;  /* 0x3f8000002d1b7808 */ /* 0x000fe20002000000 */
[----:B------:R-:W-:Y:S01]  /*06f0*/  @P4 FMUL R21, R21, 0.25 ;  /* 0x3e80000015154820 */ /* 0x000fe20000400000 */
[----:B------:R-:W-:-:S03]  /*0700*/  FSETP.GEU.AND P4, PT, R11, 1.175494350822287508e-38, PT ;  /* 0x008000000b00780b */ /* 0x000fc60003f8e000 */
[----:B------:R-:W-:Y:S01]  /*0710*/  @!P3 FMUL R21, R21, 16777216 ;  /* 0x4b8000001515b820 */ /* 0x000fe20000400000 */
[----:B------:R-:W-:Y:S01]  /*0720*/  @!P3 FMUL R27, R27, 16777216 ;  /* 0x4b8000001b1bb820 */ /* 0x000fe20000400000 */
[----:B0-----:R-:W-:-:S04]  /*0730*/  FSETP.GT.AND P3, PT, R28, 8.50705917302346158658e+37, PT ;  /* 0x7e8000001c00780b */ /* 0x001fc80003f64000 */
[----:B------:R-:W-:Y:S01]  /*0740*/  @P2 FMUL R11, R11, 0.25 ;  /* 0x3e8000000b0b2820 */ /* 0x000fe20000400000 */
[----:B------:R-:W-:Y:S02]  /*0750*/  FSEL R24, R45, 1, P2 ;  /* 0x3f8000002d187808 */ /* 0x000fe40001000000 */
[----:B------:R-:W-:Y:S01]  /*0760*/  FSETP.GEU.AND P2, PT, R28, 1.175494350822287508e-38, PT ;  /* 0x008000001c00780b */ /* 0x000fe20003f4e000 */
[----:B------:R-:W-:-:S05]  /*0770*/  @!P4 FMUL R11, R11, 16777216 ;  /* 0x4b8000000b0bc820 */ /* 0x000fca0000400000 */
[----:B------:R-:W-:Y:S01]  /*0780*/  @P3 FMUL R28, R28, 0.25 ;  /* 0x3e8000001c1c3820 */ /* 0x000fe20000400000 */
[----:B------:R-:W-:Y:S06]  /*0790*/  MUFU.RCP R8, R21 ;  /* 0x0000001500087308 */ /* 0x000fec0000001000 */
[----:B------:R-:W-:Y:S02]  /*07a0*/  @!P2 FMUL R28, R28, 16777216 ;  /* 0x4b8000001c1ca820 */ /* 0x000fe40000400000 */
[----:B------:R-:W0:Y:S01]  /*07b0*/  MUFU.RCP R10, R0 ;  /* 0x00000000000a7308 */ /* 0x000e220000001000 */
[----:B---3--:R-:W-:-:S07]  /*07c0*/  SEL R29, R12, RZ, P1 ;  /* 0x000000ff0c1d7207 */ /* 0x008fce0000800000 */
[----:B------:R-:W1:Y:S01]  /*07d0*/  MUFU.RCP R9, R11 ;  /* 0x0000000b00097308 */ /* 0x000e620000001000 */
[----:B------:R-:W-:-:S07]  /*07e0*/  FSEL R12, R45, 1, P3 ;  /* 0x3f8000002d0c7808 */ /* 0x000fce0001800000 */
[----:B------:R-:W3:Y:S01]  /*07f0*/  MUFU.RCP R21, R28 ;  /* 0x0000001c00157308 */ /* 0x000ee20000001000 */
[----:B------:R-:W-:Y:S01]  /*0800*/  SEL R13, R13, RZ, P1 ;  /* 0x000000ff0d0d7207 */ /* 0x000fe20000800000 */
[----:B------:R-:W-:Y:S01]  /*0810*/  @!P4 FMUL R24, R24, 16777216 ;  /* 0x4b8000001818c820 */ /* 0x000fe20000400000 */
[----:B------:R-:W-:Y:S01]  /*0820*/  SEL R14, R14, RZ, P1 ;  /* 0x000000ff0e0e7207 */ /* 0x000fe20000800000 */
[----:B------:R-:W-:Y:S01]  /*0830*/  @!P2 FMUL R12, R12, 16777216 ;  /* 0x4b8000000c0ca820 */ /* 0x000fe20000400000 */
[----:B------:R-:W-:Y:S02]  /*0840*/  SEL R15, R15, RZ, P1 ;  /* 0x000000ff0f0f7207 */ /* 0x000fe40000800000 */
[----:B----4-:R-:W-:Y:S02]  /*0850*/  SEL R26, R19, RZ, P1 ;  /* 0x000000ff131a7207 */ /* 0x010fe40000800000 */
[----:B------:R-:W-:Y:S02]  /*0860*/  SEL R31, R18, RZ, P1 ;  /* 0x000000ff121f7207 */ /* 0x000fe40000800000 */
[----:B------:R-:W-:Y:S01]  /*0870*/  SEL R30, R17, RZ, P1 ;  /* 0x000000ff111e7207 */ /* 0x000fe20000800000 */
[----:B------:R-:W-:-:S02]  /*0880*/  VIADD R17, R25, 0xffffffc0 ;  /* 0xffffffc019117836 */ /* 0x000fc40000000000 */
[----:B------:R-:W-:Y:S01]  /*0890*/  FADD R26, R15, -R26 ;  /* 0x8000001a0f1a7221 */ /* 0x000fe20000000000 */
[----:B------:R-:W-:Y:S01]  /*08a0*/  FADD R31, R14, -R31 ;  /* 0x8000001f0e1f7221 */ /* 0x000fe20000000000 */
[----:B0-----:R-:W-:Y:S01]  /*08b0*/  FMUL R7, R10, R7 ;  /* 0x000000070a077220 */ /* 0x001fe20000400000 */
[----:B------:R-:W-:Y:S01]  /*08c0*/  FADD R30, R13, -R30 ;  /* 0x8000001e0d1e7221 */ /* 0x000fe20000000000 */
[----:B------:R-:W-:Y:S01]  /*08d0*/  FMUL R27, R8, R27 ;  /* 0x0000001b081b7220 */ /* 0x000fe20000400000 */
[----:B-1----:R-:W-:Y:S01]  /*08e0*/  FMUL R24, R9, R24 ;  /* 0x0000001809187220 */ /* 0x002fe20000400000 */
[----:B---3--:R-:W-:Y:S01]  /*08f0*/  FMUL R21, R21, R12 ;  /* 0x0000000c15157220 */ /* 0x008fe20000400000 */
[----:B------:R-:W-:Y:S02]  /*0900*/  SEL R0, R16, RZ, P1 ;  /* 0x000000ff10007207 */ /* 0x000fe40000800000 */
[----:B------:R-:W-:Y:S02]  /*0910*/  CS2R R8, SRZ ;  /* 0x0000000000087805 */ /* 0x000fe4000001ff00 */
[----:B------:R-:W-:-:S02]  /*0920*/  CS2R R10, SRZ ;  /* 0x00000000000a7805 */ /* 0x000fc4000001ff00 */
[----:B------:R-:W-:Y:S02]  /*0930*/  CS2R R12, SRZ ;  /* 0x00000000000c7805 */ /* 0x000fe4000001ff00 */
[----:B------:R-:W-:Y:S01]  /*0940*/  CS2R R14, SRZ ;  /* 0x00000000000e7805 */ /* 0x000fe2000001ff00 */
[----:B------:R-:W-:-:S04]  /*0950*/  IMAD.WIDE R16, R17, 0x4, R36 ;  /* 0x0000000411107825 */ /* 0x000fc800078e0224 */
[C---:B------:R-:W-:Y:S01]  /*0960*/  IMAD.WIDE R18, R3.reuse, 0x4, R46 ;  /* 0x0000000403127825 */ /* 0x040fe200078e022e */
[----:B------:R0:W3:Y:S03]  /*0970*/  @P0 LDG.E.EL.128 R8, desc[UR6][R16.64] ;  /* 0x0000000610080981 */ /* 0x0000e6000c2e1d00 */
[----:B------:R-:W-:Y:S01]  /*0980*/  FMUL R31, R24, R31 ;  /* 0x0000001f181f7220 */ /* 0x000fe20000400000 */
[----:B------:R1:W4:Y:S01]  /*0990*/  @P0 LDG.E.EL.128 R12, desc[UR6][R18.64+-0x100] ;  /* 0xffff0006120c0981 */ /* 0x000322000c2e1d00 */
[----:B------:R-:W-:-:S04]  /*09a0*/  IMAD.WIDE R24, R3, 0x4, R52 ;  /* 0x0000000403187825 */ /* 0x000fc800078e0234 */
[----:B------:R-:W-:Y:S01]  /*09b0*/  FMUL R30, R27, R30 ;  /* 0x0000001e1b1e7220 */ /* 0x000fe20000400000 */
[----:B------:R-:W-:Y:S01]  /*09c0*/  FMUL R21, R21, R26 ;  /* 0x0000001a15157220 */ /* 0x000fe20000400000 */
[----:B0-----:R-:W-:Y:S02]  /*09d0*/  CS2R R16, SRZ ;  /* 0x0000000000107805 */ /* 0x001fe4000001ff00 */
[----:B-1----:R-:W-:Y:S01]  /*09e0*/  CS2R R18, SRZ ;  /* 0x0000000000127805 */ /* 0x002fe2000001ff00 */
[----:B------:R-:W-:Y:S01]  /*09f0*/  FADD R0, R29, -R0 ;  /* 0x800000001d007221 */ /* 0x000fe20000000000 */
[----:B------:R-:W-:Y:S01]  /*0a00*/  CS2R R26, SRZ ;  /* 0x00000000001a7805 */ /* 0x000fe2000001ff00 */
[----:B--2---:R-:W-:Y:S01]  /*0a10*/  IMAD.WIDE R28, R3, 0x4, R38 ;  /* 0x00000004031c7825 */ /* 0x004fe200078e0226 */
[----:B------:R-:W0:Y:S02]  /*0a20*/  LDC.64 R52, c[0x0][0x250] ;  /* 0x00009400ff347b82 */ /* 0x000e240000000a00 */
[----:B------:R1:W2:Y:S06]  /*0a30*/  @P1 LDG.E.EL.128 R16, desc[UR6][R24.64] ;  /* 0x0000000618101981 */ /* 0x0002ac000c2e1d00 */
[----:B------:R-:W5:Y:S01]  /*0a40*/  LDC.64 R38, c[0x0][0x248] ;  /* 0x00009200ff267b82 */ /* 0x000f620000000a00 */
[----:B-1----:R-:W-:-:S06]  /*0a50*/  CS2R R24, SRZ ;  /* 0x0000000000187805 */ /* 0x002fcc000001ff00 */
[----:B------:R1:W3:Y:S02]  /*0a60*/  @P1 LDG.E.EL.128 R24, desc[UR6][R28.64] ;  /* 0x000000061c181981 */ /* 0x0002e4000c2e1d00 */
[----:B-1----:R-:W-:Y:S02]  /*0a70*/  CS2R R28, SRZ ;  /* 0x00000000001c7805 */ /* 0x002fe4000001ff00 */
[----:B--2---:R-:W-:Y:S02]  /*0a80*/  SEL R34, R19, RZ, P1 ;  /* 0x000000ff13227207 */ /* 0x004fe40000800000 */
[----:B------:R-:W-:Y:S02]  /*0a90*/  SEL R17, R17, RZ, P1 ;  /* 0x000000ff11117207 */ /* 0x000fe40000800000 */
[----:B------:R-:W-:Y:S02]  /*0aa0*/  SEL R18, R18, RZ, P1 ;  /* 0x000000ff12127207 */ /* 0x000fe40000800000 */
[----:B---3--:R-:W-:-:S02]  /*0ab0*/  SEL R19, R26, RZ, P1 ;  /* 0x000000ff1a137207 */ /* 0x008fc40000800000 */
[----:B------:R-:W-:-:S03]  /*0ac0*/  SEL R26, R25, RZ, P1 ;  /* 0x000000ff191a7207 */ /* 0x000fc60000800000 */
[----:B------:R-:W-:Y:S02]  /*0ad0*/  FFMA R25, R18, R31, R19 ;  /* 0x0000001f12197223 */ /* 0x000fe40000000013 */
[----:B------:R-:W-:Y:S01]  /*0ae0*/  FFMA R26, R17, R30, R26 ;  /* 0x0000001e111a7223 */ /* 0x000fe2000000001a */
[----:B------:R-:W-:Y:S01]  /*0af0*/  CS2R R30, SRZ ;  /* 0x00000000001e7805 */ /* 0x000fe2000001ff00 */
[----:B-----5:R-:W-:Y:S01]  /*0b00*/  IMAD.WIDE R18, R3, 0x4, R38 ;  /* 0x0000000403127825 */ /* 0x020fe200078e0226 */
[----:B------:R-:W-:-:S03]  /*0b10*/  SEL R27, R27, RZ, P1 ;  /* 0x000000ff1b1b7207 */ /* 0x000fc60000800000 */
[----:B------:R-:W-:Y:S01]  /*0b20*/  FMUL R0, R7, R0 ;  /* 0x0000000007007220 */ /* 0x000fe20000400000 */
[----:B------:R-:W-:Y:S01]  /*0b30*/  SEL R24, R24, RZ, P1 ;  /* 0x000000ff18187207 */ /* 0x000fe20000800000 */
[----:B------:R-:W1:Y:S01]  /*0b40*/  LDC.64 R38, c[0x0][0x258] ;  /* 0x00009600ff267b82 */ /* 0x000e620000000a00 */
[----:B------:R-:W2:Y:S01]  /*0b50*/  @P0 LDG.E.EL.128 R28, desc[UR6][R18.64+-0x100] ;  /* 0xffff0006121c0981 */ /* 0x000ea2000c2e1d00 */
[----:B------:R-:W-:Y:S01]  /*0b60*/  FFMA R21, R34, R21, R27 ;  /* 0x0000001522157223 */ /* 0x000fe2000000001b */
[----:B------:R-:W-:-:S05]  /*0b70*/  SEL R7, R16, RZ, P1 ;  /* 0x000000ff10077207 */ /* 0x000fca0000800000 */
[----:B------:R-:W-:Y:S01]  /*0b80*/  FFMA R24, R7, R0, R24 ;  /* 0x0000000007187223 */ /* 0x000fe20000000018 */
[----:B------:R-:W-:Y:S02]  /*0b90*/  LOP3.LUT R7, R2, 0x4, RZ, 0xfc, !PT ;  /* 0x0000000402077812 */ /* 0x000fe400078efcff */
[----:B------:R-:W-:Y:S02]  /*0ba0*/  SHF.R.S32.HI R0, RZ, 0x1a, R32 ;  /* 0x0000001aff007819 */ /* 0x000fe40000011420 */
[----:B------:R-:W-:Y:S02]  /*0bb0*/  SEL R8, R8, RZ, P0 ;  /* 0x000000ff08087207 */ /* 0x000fe40000000000 */
[----:B------:R-:W-:Y:S02]  /*0bc0*/  SGXT R0, R0, 0x1 ;  /* 0x000000010000781a */ /* 0x000fe40000000200 */
[----:B----4-:R-:W-:-:S05]  /*0bd0*/  SEL R12, R12, RZ, P0 ;  /* 0x000000ff0c0c7207 */ /* 0x010fca0000000000 */
[----:B------:R-:W-:Y:S01]  /*0be0*/  FADD R12, R8, -R12 ;  /* 0x8000000c080c7221 */ /* 0x000fe20000000000 */
[----:B------:R-:W-:Y:S02]  /*0bf0*/  SEL R15, R15, RZ, P0 ;  /* 0x000000ff0f0f7207 */ /* 0x000fe40000000000 */
[----:B------:R-:W-:Y:S02]  /*0c00*/  SEL R9, R9, RZ, P0 ;  /* 0x000000ff09097207 */ /* 0x000fe40000000000 */
[----:B------:R-:W-:Y:S02]  /*0c10*/  SEL R10, R10, RZ, P0 ;  /* 0x000000ff0a0a7207 */ /* 0x000fe40000000000 */
[----:B------:R-:W-:Y:S02]  /*0c20*/  SEL R14, R14, RZ, P0 ;  /* 0x000000ff0e0e7207 */ /* 0x000fe40000000000 */
[----:B------:R-:W-:-:S03]  /*0c30*/  SEL R13, R13, RZ, P0 ;  /* 0x000000ff0d0d7207 */ /* 0x000fc60000000000 */
[----:B------:R-:W-:Y:S01]  /*0c40*/  FADD R14, R10, -R14 ;  /* 0x8000000e0a0e7221 */ /* 0x000fe20000000000 */
[----:B--2---:R-:W-:-:S05]  /*0c50*/  SEL R17, R28, RZ, P0 ;  /* 0x000000ff1c117207 */ /* 0x004fca0000000000 */
[----:B------:R-:W-:Y:S01]  /*0c60*/  FADD R17, R17, 9.9999997473787516356e-06 ;  /* 0x3727c5ac11117421 */ /* 0x000fe20000000000 */
[----:B------:R-:W-:-:S05]  /*0c70*/  SEL R27, R29, RZ, P0 ;  /* 0x000000ff1d1b7207 */ /* 0x000fca0000000000 */
[----:B------:R-:W2:Y:S01]  /*0c80*/  MUFU.SQRT R17, R17 ;  /* 0x0000001100117308 */ /* 0x000ea20000002000 */
[----:B------:R-:W-:Y:S01]  /*0c90*/  FADD R27, R27, 9.9999997473787516356e-06 ;  /* 0x3727c5ac1b1b7421 */ /* 0x000fe20000000000 */
[----:B------:R-:W-:-:S06]  /*0ca0*/  SEL R28, R30, RZ, P0 ;  /* 0x000000ff1e1c7207 */ /* 0x000fcc0000000000 */
[----:B------:R-:W3:Y:S01]  /*0cb0*/  MUFU.SQRT R18, R27 ;  /* 0x0000001b00127308 */ /* 0x000ee20000002000 */
[C---:B--2---:R-:W-:Y:S02]  /*0cc0*/  FSETP.GT.AND P3, PT, R17.reuse, 8.50705917302346158658e+37, PT ;  /* 0x7e8000001100780b */ /* 0x044fe40003f64000 */
[----:B------:R-:W-:Y:S01]  /*0cd0*/  FSETP.GEU.AND P2, PT, R17, 1.175494350822287508e-38, PT ;  /* 0x008000001100780b */ /* 0x000fe20003f4e000 */
[----:B------:R-:W-:Y:S01]  /*0ce0*/  FADD R28, R28, 9.9999997473787516356e-06 ;  /* 0x3727c5ac1c1c7421 */ /* 0x000fe20000000000 */
[----:B------:R-:W-:Y:S02]  /*0cf0*/  FSEL R16, R45, 1, P3 ;  /* 0x3f8000002d107808 */ /* 0x000fe40001800000 */
[----:B------:R-:W-:-:S03]  /*0d00*/  SEL R29, R31, RZ, P0 ;  /* 0x000000ff1f1d7207 */ /* 0x000fc60000000000 */
[----:B------:R-:W2:Y:S04]  /*0d10*/  MUFU.SQRT R28, R28 ;  /* 0x0000001c001c7308 */ /* 0x000ea80000002000 */
[----:B------:R-:W-:Y:S01]  /*0d20*/  @P3 FMUL R17, R17, 0.25 ;  /* 0x3e80000011113820 */ /* 0x000fe20000400000 */
[----:B---3--:R-:W-:Y:S01]  /*0d30*/  FSETP.GT.AND P3, PT, R18, 8.50705917302346158658e+37, PT ;  /* 0x7e8000001200780b */ /* 0x008fe20003f64000 */
[----:B------:R-:W-:Y:S02]  /*0d40*/  @!P2 FMUL R16, R16, 16777216 ;  /* 0x4b8000001010a820 */ /* 0x000fe40000400000 */
[----:B------:R-:W-:Y:S01]  /*0d50*/  @!P2 FMUL R17, R17, 16777216 ;  /* 0x4b8000001111a820 */ /* 0x000fe20000400000 */
[----:B------:R-:W-:Y:S01]  /*0d60*/  FSETP.GEU.AND P2, PT, R18, 1.175494350822287508e-38, PT ;  /* 0x008000001200780b */ /* 0x000fe20003f4e000 */
[----:B------:R-:W-:Y:S01]  /*0d70*/  FADD R29, R29, 9.9999997473787516356e-06 ;  /* 0x3727c5ac1d1d7421 */ /* 0x000fe20000000000 */
[----:B------:R-:W-:-:S05]  /*0d80*/  FSEL R19, R45, 1, P3 ;  /* 0x3f8000002d137808 */ /* 0x000fca0001800000 */
[----:B------:R-:W3:Y:S02]  /*0d90*/  MUFU.SQRT R29, R29 ;  /* 0x0000001d001d7308 */ /* 0x000ee40000002000 */
[----:B------:R-:W-:Y:S01]  /*0da0*/  @P3 FMUL R18, R18, 0.25 ;  /* 0x3e80000012123820 */ /* 0x000fe20000400000 */
[----:B--2---:R-:W-:-:S03]  /*0db0*/  FSETP.GT.AND P3, PT, R28, 8.50705917302346158658e+37, PT ;  /* 0x7e8000001c00780b */ /* 0x004fc60003f64000 */
[----:B------:R-:W-:Y:S01]  /*0dc0*/  @!P2 FMUL R18, R18, 16777216 ;  /* 0x4b8000001212a820 */ /* 0x000fe20000400000 */
[----:B------:R-:W-:Y:S01]  /*0dd0*/  @!P2 FMUL R19, R19, 16777216 ;  /* 0x4b8000001313a820 */ /* 0x000fe20000400000 */
[----:B------:R-:W-:Y:S02]  /*0de0*/  FSETP.GEU.AND P2, PT, R28, 1.175494350822287508e-38, PT ;  /* 0x008000001c00780b */ /* 0x000fe40003f4e000 */
[----:B------:R-:W-:-:S06]  /*0df0*/  FSEL R2, R45, 1, P3 ;  /* 0x3f8000002d027808 */ /* 0x000fcc0001800000 */
[----:B------:R-:W-:Y:S01]  /*0e00*/  @P3 FMUL R28, R28, 0.25 ;  /* 0x3e8000001c1c3820 */ /* 0x000fe20000400000 */
[----:B---3--:R-:W-:-:S04]  /*0e10*/  FSETP.GT.AND P3, PT, R29, 8.50705917302346158658e+37, PT ;  /* 0x7e8000001d00780b */ /* 0x008fc80003f64000 */
[----:B------:R-:W-:Y:S01]  /*0e20*/  @!P2 FMUL R28, R28, 16777216 ;  /* 0x4b8000001c1ca820 */ /* 0x000fe20000400000 */
[----:B------:R-:W-:Y:S01]  /*0e30*/  @!P2 FMUL R2, R2, 16777216 ;  /* 0x4b8000000202a820 */ /* 0x000fe20000400000 */
[----:B------:R-:W-:-:S07]  /*0e40*/  FSETP.GEU.AND P2, PT, R29, 1.175494350822287508e-38, PT ;  /* 0x008000001d00780b */ /* 0x000fce0003f4e000 */
[----:B------:R-:W-:Y:S01]  /*0e50*/  @P3 FMUL R29, R29, 0.25 ;  /* 0x3e8000001d1d3820 */ /* 0x000fe20000400000 */
[----:B------:R-:W2:Y:S05]  /*0e60*/  MUFU.RCP R17, R17 ;  /* 0x0000001100117308 */ /* 0x000eaa0000001000 */
[----:B------:R-:W-:-:S03]  /*0e70*/  @!P2 FMUL R29, R29, 16777216 ;  /* 0x4b8000001d1da820 */ /* 0x000fc60000400000 */
[----:B------:R-:W3:Y:S01]  /*0e80*/  MUFU.RCP R28, R28 ;  /* 0x0000001c001c7308 */ /* 0x000ee20000001000 */
[----:B------:R-:W-:-:S07]  /*0e90*/  LEA.HI R27, R0, R7, RZ, 0x7 ;  /* 0x00000007001b7211 */ /* 0x000fce00078f38ff */
[----:B------:R-:W4:Y:S01]  /*0ea0*/  MUFU.RCP R29, R29 ;  /* 0x0000001d001d7308 */ /* 0x000f220000001000 */
[----:B------:R-:W-:-:S07]  /*0eb0*/  FSEL R8, R45, 1, P3 ;  /* 0x3f8000002d087808 */ /* 0x000fce0001800000 */
[----:B------:R-:W5:Y:S01]  /*0ec0*/  MUFU.RCP R18, R18 ;  /* 0x0000001200127308 */ /* 0x000f620000001000 */
[----:B------:R-:W-:Y:S02]  /*0ed0*/  LOP3.LUT R27, R27, 0xffffff80, RZ, 0xc0, !PT ;  /* 0xffffff801b1b7812 */ /* 0x000fe400078ec0ff */
[----:B------:R-:W-:Y:S01]  /*0ee0*/  SEL R30, R11, RZ, P0 ;  /* 0x000000ff0b1e7207 */ /* 0x000fe20000000000 */
[----:B------:R-:W-:Y:S01]  /*0ef0*/  @!P2 FMUL R8, R8, 16777216 ;  /* 0x4b8000000808a820 */ /* 0x000fe20000400000 */
[----:B--2---:R-:W-:Y:S01]  /*0f00*/  FMUL R17, R17, R16 ;  /* 0x0000001011117220 */ /* 0x004fe20000400000 */
[----:B------:R-:W-:Y:S02]  /*0f10*/  IMAD.IADD R7, R7, 0x1, -R27 ;  /* 0x0000000107077824 */ /* 0x000fe400078e0a1b */
[----:B---3--:R-:W-:Y:S01]  /*0f20*/  FMUL R28, R28, R2 ;  /* 0x000000021c1c7220 */ /* 0x008fe20000400000 */
[----:B------:R-:W-:Y:S01]  /*0f30*/  FADD R27, R30, -R15 ;  /* 0x8000000f1e1b7221 */ /* 0x000fe20000000000 */
[----:B------:R-:W-:Y:S01]  /*0f40*/  FADD R15, R9, -R13 ;  /* 0x8000000d090f7221 */ /* 0x000fe20000000000 */
[----:B----4-:R-:W-:Y:S01]  /*0f50*/  FMUL R29, R29, R8 ;  /* 0x000000081d1d7220 */ /* 0x010fe20000400000 */
[----:B------:R-:W-:Y:S01]  /*0f60*/  FMUL R2, R12, R17 ;  /* 0x000000110c027220 */ /* 0x000fe20000400000 */
[----:B------:R-:W-:-:S02]  /*0f70*/  CS2R R8, SRZ ;  /* 0x0000000000087805 */ /* 0x000fc4000001ff00 */
[----:B------:R-:W-:Y:S01]  /*0f80*/  CS2R R10, SRZ ;  /* 0x00000000000a7805 */ /* 0x000fe2000001ff00 */
[----:B0-----:R-:W-:-:S04]  /*0f90*/  IMAD.WIDE R12, R3, 0x4, R52 ;  /* 0x00000004030c7825 */ /* 0x001fc800078e0234 */
[----:B-----5:R-:W-:Y:S01]  /*0fa0*/  FMUL R18, R18, R19 ;  /* 0x0000001312127220 */ /* 0x020fe20000400000 */
[----:B------:R-:W-:-:S03]  /*0fb0*/  CS2R R16, SRZ ;  /* 0x0000000000107805 */ /* 0x000fc6000001ff00 */
[----:B------:R-:W-:Y:S01]  /*0fc0*/  FMUL R15, R15, R18 ;  /* 0x000000120f0f7220 */ /* 0x000fe20000400000 */
[----:B------:R1:W2:Y:S01]  /*0fd0*/  @P0 LDG.E.EL.128 R8, desc[UR6][R12.64+-0x100] ;  /* 0xffff00060c080981 */ /* 0x0002a2000c2e1d00 */
[----:B------:R-:W-:Y:S01]  /*0fe0*/  CS2R R18, SRZ ;  /* 0x0000000000127805 */ /* 0x000fe2000001ff00 */
[----:B-1----:R-:W-:-:S05]  /*0ff0*/  IMAD.WIDE R12, R3, 0x4, R38 ;  /* 0x00000004030c7825 */ /* 0x002fca00078e0226 */
[----:B------:R0:W3:Y:S01]  /*1000*/  @P0 LDG.E.EL.128 R16, desc[UR6][R12.64+-0x100] ;  /* 0xffff00060c100981 */ /* 0x0000e2000c2e1d00 */
[----:B------:R-:W-:Y:S01]  /*1010*/  FMUL R28, R14, R28 ;  /* 0x0000001c0e1c7220 */ /* 0x000fe20000400000 */
[----:B------:R-:W-:Y:S01]  /*1020*/  IMAD.WIDE R22, R7, 0x4, R22 ;  /* 0x0000000407167825 */ /* 0x000fe200078e0216 */
[----:B0-----:R-:W-:Y:S02]  /*1030*/  CS2R R12, SRZ ;  /* 0x00000000000c7805 */ /* 0x001fe4000001ff00 */
[----:B--2---:R-:W-:Y:S02]  /*1040*/  SEL R14, R9, RZ, P0 ;  /* 0x000000ff090e7207 */ /* 0x004fe40000000000 */
[----:B---3--:R-:W-:-:S05]  /*1050*/  SEL R17, R17, RZ, P0 ;  /* 0x000000ff11117207 */ /* 0x008fca0000000000 */
[----:B------:R-:W-:Y:S01]  /*1060*/  FFMA R17, R14, R15, R17 ;  /* 0x0000000f0e117223 */ /* 0x000fe20000000011 */
[----:B------:R-:W-:-:S06]  /*1070*/  CS2R R14, SRZ ;  /* 0x00000000000e7805 */ /* 0x000fcc000001ff00 */
[----:B------:R0:W2:Y:S01]  /*1080*/  @P1 LDG.E.EL.128 R12, desc[UR6][R22.64] ;  /* 0x00000006160c1981 */ /* 0x0000a2000c2e1d00 */
[----:B------:R-:W-:Y:S02]  /*1090*/  SEL R9, R8, RZ, P0 ;  /* 0x000000ff08097207 */ /* 0x000fe40000000000 */
[----:B------:R-:W-:Y:S02]  /*10a0*/  SEL R8, R16, RZ, P0 ;  /* 0x000000ff10087207 */ /* 0x000fe40000000000 */
[----:B------:R-:W-:Y:S02]  /*10b0*/  ISETP.GE.AND P2, PT, R3, 0x40, PT ;  /* 0x000000400300780c */ /* 0x000fe40003f46270 */
[----:B------:R-:W-:Y:S01]  /*10c0*/  FSETP.GEU.AND P3, PT, R24, RZ, PT ;  /* 0x000000ff1800720b */ /* 0x000fe20003f6e000 */
[----:B------:R-:W-:-:S03]  /*10d0*/  FFMA R8, R9, R2, R8 ;  /* 0x0000000209087223 */ /* 0x000fc60000000008 */
[----:B------:R-:W-:Y:S02]  /*10e0*/  FSEL R2, R24, RZ, P3 ;  /* 0x000000ff18027208 */ /* 0x000fe40001800000 */
[----:B------:R-:W-:-:S05]  /*10f0*/  FSETP.GEU.AND P3, PT, R8, RZ, PT ;  /* 0x000000ff0800720b */ /* 0x000fca0003f6e000 */
[----:B------:R-:W-:Y:S02]  /*1100*/  @P2 FSEL R2, R8, RZ, P3 ;  /* 0x000000ff08022208 */ /* 0x000fe40001800000 */
[----:B------:R-:W-:Y:S01]  /*1110*/  FSETP.GEU.AND P3, PT, R26, RZ, PT ;  /* 0x000000ff1a00720b */ /* 0x000fe20003f6e000 */
[----:B------:R-:W-:Y:S01]  /*1120*/  FMUL R27, R27, R29 ;  /* 0x0000001d1b1b7220 */ /* 0x000fe20000400000 */
[----:B------:R-:W-:Y:S02]  /*1130*/  SEL R29, R10, RZ, P0 ;  /* 0x000000ff0a1d7207 */ /* 0x000fe40000000000 */
[----:B------:R-:W-:Y:S02]  /*1140*/  FSEL R9, R26, RZ, P3 ;  /* 0x000000ff1a097208 */ /* 0x000fe40001800000 */
[----:B------:R-:W-:Y:S02]  /*1150*/  SEL R18, R18, RZ, P0 ;  /* 0x000000ff12127207 */ /* 0x000fe40000000000 */
[----:B------:R-:W-:-:S03]  /*1160*/  FSETP.GEU.AND P3, PT, R17, RZ, PT ;  /* 0x000000ff1100720b */ /* 0x000fc60003f6e000 */
[----:B------:R-:W-:Y:S01]  /*1170*/  FFMA R28, R29, R28, R18 ;  /* 0x0000001c1d1c7223 */ /* 0x000fe20000000012 */
[----:B------:R-:W-:Y:S02]  /*1180*/  @P2 FSEL R9, R17, RZ, P3 ;  /* 0x000000ff11092208 */ /* 0x000fe40001800000 */
[----:B------:R-:W-:Y:S02]  /*1190*/  FSETP.GEU.AND P3, PT, R25, RZ, PT ;  /* 0x000000ff1900720b */ /* 0x000fe40003f6e000 */
[----:B------:R-:W-:Y:S02]  /*11a0*/  SEL R10, R11, RZ, P0 ;  /* 0x000000ff0b0a7207 */ /* 0x000fe40000000000 */
[----:B------:R-:W-:Y:S02]  /*11b0*/  FSEL R24, R25, RZ, P3 ;  /* 0x000000ff19187208 */ /* 0x000fe40001800000 */
[----:B------:R-:W-:Y:S02]  /*11c0*/  SEL R19, R19, RZ, P0 ;  /* 0x000000ff13137207 */ /* 0x000fe40000000000 */
[----:B------:R-:W-:-:S03]  /*11d0*/  FSETP.GEU.AND P3, PT, R28, RZ, PT ;  /* 0x000000ff1c00720b */ /* 0x000fc60003f6e000 */
[----:B------:R-:W-:Y:S01]  /*11e0*/  FFMA R27, R10, R27, R19 ;  /* 0x0000001b0a1b7223 */ /* 0x000fe20000000013 */
[----:B------:R-:W-:Y:S02]  /*11f0*/  @P2 FSEL R24, R28, RZ, P3 ;  /* 0x000000ff1c182208 */ /* 0x000fe40001800000 */
[----:B------:R-:W-:-:S04]  /*1200*/  FSETP.GEU.AND P3, PT, R21, RZ, PT ;  /* 0x000000ff1500720b */ /* 0x000fc80003f6e000 */
[----:B------:R-:W-:Y:S02]  /*1210*/  FSEL R10, R21, RZ, P3 ;  /* 0x000000ff150a7208 */ /* 0x000fe40001800000 */
[----:B------:R-:W-:-:S04]  /*1220*/  FSETP.GEU.AND P3, PT, R27, RZ, PT ;  /* 0x000000ff1b00720b */ /* 0x000fc80003f6e000 */
[----:B------:R-:W-:Y:S02]  /*1230*/  @P2 FSEL R10, R27, RZ, P3 ;  /* 0x000000ff1b0a2208 */ /* 0x000fe40001800000 */
[----:B------:R-:W-:Y:S02]  /*1240*/  P2R R38, PR, RZ, 0x4 ;  /* 0x00000004ff267803 */ /* 0x000fe40000000000 */
[----:B------:R-:W-:Y:S01]  /*1250*/  CS2R R18, SRZ ;  /* 0x0000000000127805 */ /* 0x000fe2000001ff00 */
[----:B0-----:R-:W-:Y:S01]  /*1260*/  IMAD.WIDE R22, R7, 0x4, R46 ;  /* 0x0000000407167825 */ /* 0x001fe200078e022e */
[----:B--2---:R-:W-:Y:S02]  /*1270*/  SEL R12, R12, RZ, P1 ;  /* 0x000000ff0c0c7207 */ /* 0x004fe40000800000 */
[----:B------:R-:W-:-:S03]  /*1280*/  SEL R13, R13, RZ, P1 ;  /* 0x000000ff0d0d7207 */ /* 0x000fc60000800000 */
[----:B------:R-:W-:Y:S01]  /*1290*/  FADD R12, R12, 9.9999997473787516356e-06 ;  /* 0x3727c5ac0c0c7421 */ /* 0x000fe20000000000 */
[----:B------:R-:W-:Y:S01]  /*12a0*/  SEL R14, R14, RZ, P1 ;  /* 0x000000ff0e0e7207 */ /* 0x000fe20000800000 */
[----:B------:R-:W-:Y:S02]  /*12b0*/  FADD R13, R13, 9.9999997473787516356e-06 ;  /* 0x3727c5ac0d0d7421 */ /* 0x000fe40000000000 */
[----:B------:R-:W0:Y:S01]  /*12c0*/  MUFU.SQRT R8, R12 ;  /* 0x0000000c00087308 */ /* 0x000e220000002000 */
[----:B------:R-:W-:Y:S01]  /*12d0*/  SEL R15, R15, RZ, P1 ;  /* 0x000000ff0f0f7207 */ /* 0x000fe20000800000 */
[----:B------:R-:W-:-:S06]  /*12e0*/  FADD R14, R14, 9.9999997473787516356e-06 ;  /* 0x3727c5ac0e0e7421 */ /* 0x000fcc0000000000 */
[----:B------:R-:W1:Y:S01]  /*12f0*/  MUFU.SQRT R25, R13 ;  /* 0x0000000d00197308 */ /* 0x000e620000002000 */
[----:B------:R-:W-:-:S07]  /*1300*/  FADD R15, R15, 9.9999997473787516356e-06 ;  /* 0x3727c5ac0f0f7421 */ /* 0x000fce0000000000 */
[----:B------:R-:W2:Y:S01]  /*1310*/  MUFU.SQRT R27, R14 ;  /* 0x0000000e001b7308 */ /* 0x000ea20000002000 */
[----:B0-----:R-:W-:-:S07]  /*1320*/  FSETP.GEU.AND P2, PT, R8, 1.175494350822287508e-38, PT ;  /* 0x008000000800780b */ /* 0x001fce0003f4e000 */
[----:B------:R-:W0:Y:S01]  /*1330*/  MUFU.SQRT R30, R15 ;  /* 0x0000000f001e7308 */ /* 0x000e220000002000 */
[----:B------:R-:W-:Y:S02]  /*1340*/  P2R R12, PR, RZ, 0x4 ;  /* 0x00000004ff0c7803 */ /* 0x000fe40000000000 */
[----:B-1----:R-:W-:-:S04]  /*1350*/  FSETP.GEU.AND P2, PT, R25, 1.175494350822287508e-38, PT ;  /* 0x008000001900780b */ /* 0x002fc80003f4e000 */
[----:B------:R-:W-:Y:S02]  /*1360*/  P2R R13, PR, RZ, 0x4 ;  /* 0x00000004ff0d7803 */ /* 0x000fe40000000000 */
[----:B--2---:R-:W-:-:S04]  /*1370*/  FSETP.GEU.AND P2, PT, R27, 1.175494350822287508e-38, PT ;  /* 0x008000001b00780b */ /* 0x004fc80003f4e000 */
[----:B------:R-:W-:Y:S02]  /*1380*/  P2R R14, PR, RZ, 0x4 ;  /* 0x00000004ff0e7803 */ /* 0x000fe40000000000 */
[----:B0-----:R-:W-:-:S04]  /*1390*/  FSETP.GEU.AND P2, PT, R30, 1.175494350822287508e-38, PT ;  /* 0x008000001e00780b */ /* 0x001fc80003f4e000 */
[----:B------:R-:W-:Y:S02]  /*13a0*/  P2R R31, PR, RZ, 0x4 ;  /* 0x00000004ff1f7803 */ /* 0x000fe40000000000 */
[----:B------:R-:W-:-:S04]  /*13b0*/  ISETP.NE.AND P2, PT, R14, RZ, PT ;  /* 0x000000ff0e00720c */ /* 0x000fc80003f45270 */
[----:B------:R-:W-:Y:S02]  /*13c0*/  P2R R32, PR, RZ, 0x4 ;  /* 0x00000004ff207803 */ /* 0x000fe40000000000 */
[----:B------:R-:W-:Y:S01]  /*13d0*/  ISETP.NE.AND P2, PT, R13, RZ, PT ;  /* 0x000000ff0d00720c */ /* 0x000fe20003f45270 */
[----:B------:R-:W-:Y:S01]  /*13e0*/  IMAD.IADD R13, R7, 0x1, R20 ;  /* 0x00000001070d7824 */ /* 0x000fe200078e0214 */
[----:B------:R-:W-:Y:S02]  /*13f0*/  CS2R R14, SRZ ;  /* 0x00000000000e7805 */ /* 0x000fe4000001ff00 */
[----:B------:R-:W-:Y:S01]  /*1400*/  P2R R33, PR, RZ, 0x4 ;  /* 0x00000004ff217803 */ /* 0x000fe20000000000 */
[C---:B------:R-:W-:Y:S01]  /*1410*/  VIADD R17, R13.reuse, 0xffffffc0 ;  /* 0xffffffc00d117836 */ /* 0x040fe20000000000 */
[----:B------:R-:W-:Y:S01]  /*1420*/  ISETP.NE.AND P2, PT, R12, RZ, PT ;  /* 0x000000ff0c00720c */ /* 0x000fe20003f45270 */
[----:B------:R-:W-:Y:S01]  /*1430*/  IMAD.WIDE R20, R13, 0x4, R50 ;  /* 0x000000040d147825 */ /* 0x000fe200078e0232 */
[----:B------:R-:W-:-:S03]  /*1440*/  CS2R R12, SRZ ;  /* 0x00000000000c7805 */ /* 0x000fc6000001ff00 */
[----:B------:R-:W-:Y:S02]  /*1450*/  IMAD.WIDE R16, R17, 0x4, R36 ;  /* 0x0000000411107825 */ /* 0x000fe400078e0224 */
[----:B------:R-:W0:Y:S03]  /*1460*/  LDC.64 R36, c[0x0][0x218] ;  /* 0x00008600ff247b82 */ /* 0x000e260000000a00 */
[----:B------:R1:W2:Y:S02]  /*1470*/  @P0 LDG.E.EL.128 R12, desc[UR6][R16.64] ;  /* 0x00000006100c0981 */ /* 0x0002a4000c2e1d00 */
[----:B-1----:R-:W-:-:S06]  /*1480*/  CS2R R16, SRZ ;  /* 0x0000000000107805 */ /* 0x002fcc000001ff00 */
[----:B------:R-:W3:Y:S01]  /*1490*/  @P0 LDG.E.EL.128 R16, desc[UR6][R22.64+-0x100] ;  /* 0xffff000616100981 */ /* 0x000ee2000c2e1d00 */
[----:B--2---:R-:W-:Y:S02]  /*14a0*/  SEL R15, R15, RZ, P0 ;  /* 0x000000ff0f0f7207 */ /* 0x004fe40000000000 */
[----:B------:R-:W-:Y:S02]  /*14b0*/  SEL R13, R13, RZ, P0 ;  /* 0x000000ff0d0d7207 */ /* 0x000fe40000000000 */
[----:B---3--:R-:W-:-:S05]  /*14c0*/  SEL R19, R19, RZ, P0 ;  /* 0x000000ff13137207 */ /* 0x008fca0000000000 */
[----:B------:R-:W-:Y:S01]  /*14d0*/  FADD R53, R15, -R19 ;  /* 0x800000130f357221 */ /* 0x000fe20000000000 */
[----:B------:R-:W-:Y:S02]  /*14e0*/  SEL R15, R14, RZ, P0 ;  /* 0x000000ff0e0f7207 */ /* 0x000fe40000000000 */
[----:B------:R-:W-:Y:S02]  /*14f0*/  SEL R14, R17, RZ, P0 ;  /* 0x000000ff110e7207 */ /* 0x000fe40000000000 */
[----:B------:R-:W-:Y:S02]  /*1500*/  SEL R18, R18, RZ, P0 ;  /* 0x000000ff12127207 */ /* 0x000fe40000000000 */
[----:B------:R-:W-:Y:S01]  /*1510*/  SEL R12, R12, RZ, P0 ;  /* 0x000000ff0c0c7207 */ /* 0x000fe20000000000 */
[----:B------:R-:W-:Y:S01]  /*1520*/  FADD R51, R13, -R14 ;  /* 0x8000000e0d337221 */ /* 0x000fe20000000000 */
[----:B------:R-:W-:Y:S01]  /*1530*/  SEL R13, R16, RZ, P0 ;  /* 0x000000ff100d7207 */ /* 0x000fe20000000000 */
[----:B------:R-:W-:Y:S01]  /*1540*/  FADD R52, R15, -R18 ;  /* 0x800000120f347221 */ /* 0x000fe20000000000 */
[----:B------:R-:W-:-:S03]  /*1550*/  CS2R R14, SRZ ;  /* 0x00000000000e7805 */ /* 0x000fc6000001ff00 */
[----:B------:R-:W-:Y:S01]  /*1560*/  FADD R50, R12, -R13 ;  /* 0x8000000d0c327221 */ /* 0x000fe20000000000 */
[----:B------:R-:W-:Y:S02]  /*1570*/  CS2R R12, SRZ ;  /* 0x00000000000c7805 */ /* 0x000fe4000001ff00 */
[----:B------:R-:W-:Y:S02]  /*1580*/  CS2R R16, SRZ ;  /* 0x0000000000107805 */ /* 0x000fe4000001ff00 */
[----:B------:R-:W-:Y:S02]  /*1590*/  CS2R R18, SRZ ;  /* 0x0000000000127805 */ /* 0x000fe4000001ff00 */
[----:B------:R0:W2:Y:S02]  /*15a0*/  @P1 LDG.E.EL.128 R12, desc[UR6][R20.64] ;  /* 0x00000006140c1981 */ /* 0x0000a4000c2e1d00 */
[----:B0-----:R-:W-:Y:S02]  /*15b0*/  IMAD.WIDE R20, R7, 0x4, R36 ;  /* 0x0000000407147825 */ /* 0x001fe400078e0224 */
[----:B------:R-:W0:Y:S03]  /*15c0*/  LDC.64 R36, c[0x0][0x248] ;  /* 0x00009200ff247b82 */ /* 0x000e260000000a00 */
[----:B------:R1:W3:Y:S01]  /*15d0*/  @P1 LDG.E.EL.128 R16, desc[UR6][R20.64] ;  /* 0x0000000614101981 */ /* 0x0002e2000c2e1d00 */
[----:B------:R-:W-:-:S02]  /*15e0*/  CS2R R22, SRZ ;  /* 0x0000000000167805 */ /* 0x000fc4000001ff00 */
[----:B-1----:R-:W-:Y:S02]  /*15f0*/  CS2R R20, SRZ ;  /* 0x0000000000147805 */ /* 0x002fe4000001ff00 */
[----:B--2---:R-:W-:Y:S02]  /*1600*/  SEL R14, R14, RZ, P1 ;  /* 0x000000ff0e0e7207 */ /* 0x004fe40000800000 */
[----:B------:R-:W-:Y:S02]  /*1610*/  SEL R15, R15, RZ, P1 ;  /* 0x000000ff0f0f7207 */ /* 0x000fe40000800000 */
[----:B---3--:R-:W-:Y:S02]  /*1620*/  SEL R39, R18, RZ, P1 ;  /* 0x000000ff12277207 */ /* 0x008fe40000800000 */
[----:B------:R-:W-:-:S03]  /*1630*/  SEL R19, R19, RZ, P1 ;  /* 0x000000ff13137207 */ /* 0x000fc60000800000 */
[----:B------:R-:W-:Y:S01]  /*1640*/  FADD R39, R14, -R39 ;  /* 0x800000270e277221 */ /* 0x000fe20000000000 */
[----:B------:R-:W-:Y:S01]  /*1650*/  SHF.R.S32.HI R14, RZ, 0x1f, R35 ;  /* 0x0000001fff0e7819 */ /* 0x000fe20000011423 */
[----:B------:R-:W-:-:S03]  /*1660*/  FADD R47, R15, -R19 ;  /* 0x800000130f2f7221 */ /* 0x000fc60000000000 */
[----:B------:R-:W-:-:S04]  /*1670*/  LEA.HI R15, R14, R35, RZ, 0x6 ;  /* 0x000000230e0f7211 */ /* 0x000fc800078f30ff */
[----:B------:R-:W-:-:S04]  /*1680*/  SHF.R.S32.HI R46, RZ, 0x6, R15 ;  /* 0x00000006ff2e7819 */ /* 0x000fc8000001140f */
[C---:B------:R-:W-:Y:S02]  /*1690*/  LEA.HI R14, R15.reuse, R46, RZ, 0x1 ;  /* 0x0000002e0f0e7211 */ /* 0x040fe400078f08ff */
[----:B------:R-:W-:Y:S02]  /*16a0*/  LOP3.LUT R15, R15, 0x1ffffc0, RZ, 0xc0, !PT ;  /* 0x01ffffc00f0f7812 */ /* 0x000fe400078ec0ff */
[----:B------:R-:W-:Y:S02]  /*16b0*/  LEA.HI R18, R0, R4, RZ, 0x6 ;  /* 0x0000000400127211 */ /* 0x000fe400078f30ff */
[----:B------:R-:W-:Y:S01]  /*16c0*/  LOP3.LUT R14, R14, 0x3fffffe, RZ, 0xc0, !PT ;  /* 0x03fffffe0e0e7812 */ /* 0x000fe200078ec0ff */
[----:B------:R-:W-:Y:S01]  /*16d0*/  IMAD.IADD R15, R35, 0x1, -R15 ;  /* 0x00000001230f7824 */ /* 0x000fe200078e0a0f */
[----:B------:R-:W-:Y:S02]  /*16e0*/  LEA.HI R35, R0, R35, RZ, 0x7 ;  /* 0x0000002300237211 */ /* 0x000fe400078f38ff */
[----:B------:R-:W-:Y:S01]  /*16f0*/  SHF.R.S32.HI R42, RZ, 0x6, R18 ;  /* 0x00000006ff2a7819 */ /* 0x000fe20000011412 */
[----:B------:R-:W-:-:S02]  /*1700*/  IMAD.IADD R46, R46, 0x1, -R14 ;  /* 0x000000012e2e7824 */ /* 0x000fc400078e0a0e */
[----:B------:R-:W-:Y:S01]  /*1710*/  IMAD.SHL.U32 R35, R35, 0x40, RZ ;  /* 0x0000004023237824 */ /* 0x000fe200078e00ff */
[----:B------:R-:W-:Y:S01]  /*1720*/  LEA.HI R14, R18, R42, RZ, 0x1 ;  /* 0x0000002a120e7211 */ /* 0x000fe200078f08ff */
[----:B------:R-:W-:-:S03]  /*1730*/  IMAD R15, R15, 0x80, R48 ;  /* 0x000000800f0f7824 */ /* 0x000fc600078e0230 */
[----:B------:R-:W-:Y:S02]  /*1740*/  LOP3.LUT R35, R35, 0xffffe000, RZ, 0xc0, !PT ;  /* 0xffffe00023237812 */ /* 0x000fe400078ec0ff */
[----:B------:R-:W-:-:S03]  /*1750*/  LOP3.LUT R14, R14, 0x3fffffe, RZ, 0xc0, !PT ;  /* 0x03fffffe0e0e7812 */ /* 0x000fc600078ec0ff */
[----:B------:R-:W-:Y:S02]  /*1760*/  IMAD.IADD R44, R35, 0x1, R15 ;  /* 0x00000001232c7824 */ /* 0x000fe400078e020f */
[----:B------:R-:W-:Y:S02]  /*1770*/  IMAD.IADD R42, R42, 0x1, -R14 ;  /* 0x000000012a2a7824 */ /* 0x000fe400078e0a0e */
[----:B0-----:R-:W-:-:S05]  /*1780*/  IMAD.WIDE R14, R7, 0x4, R36 ;  /* 0x00000004070e7825 */ /* 0x001fca00078e0224 */
[----:B------:R-:W2:Y:S01]  /*1790*/  @P0 LDG.E.EL.128 R20, desc[UR6][R14.64+-0x100] ;  /* 0xffff00060e140981 */ /* 0x000ea2000c2e1d00 */
[----:B------:R-:W-:-:S04]  /*17a0*/  FSETP.GT.AND P3, PT, R8, 8.50705917302346158658e+37, PT ;  /* 0x7e8000000800780b */ /* 0x000fc80003f64000 */
[----:B------:R-:W-:-:S09]  /*17b0*/  FSEL R11, R45, 1, P3 ;  /* 0x3f8000002d0b7808 */ /* 0x000fd20001800000 */
[----:B------:R-:W-:Y:S01]  /*17c0*/  @P3 FMUL R8, R8, 0.25 ;  /* 0x3e80000008083820 */ /* 0x000fe20000400000 */
[----:B------:R-:W-:-:S04]  /*17d0*/  FSETP.GT.AND P3, PT, R25, 8.50705917302346158658e+37, PT ;  /* 0x7e8000001900780b */ /* 0x000fc80003f64000 */
[----:B------:R-:W-:-:S09]  /*17e0*/  FSEL R26, R45, 1, P3 ;  /* 0x3f8000002d1a7808 */ /* 0x000fd20001800000 */
[----:B------:R-:W-:Y:S01]  /*17f0*/  @P3 FMUL R25, R25, 0.25 ;  /* 0x3e80000019193820 */ /* 0x000fe20000400000 */
[----:B------:R-:W-:-:S04]  /*1800*/  FSETP.GT.AND P3, PT, R27, 8.50705917302346158658e+37, PT ;  /* 0x7e8000001b00780b */ /* 0x000fc80003f64000 */
[----:B------:R-:W-:-:S09]  /*1810*/  FSEL R28, R45, 1, P3 ;  /* 0x3f8000002d1c7808 */ /* 0x000fd20001800000 */
[----:B------:R-:W-:Y:S01]  /*1820*/  @P3 FMUL R27, R27, 0.25 ;  /* 0x3e8000001b1b3820 */ /* 0x000fe20000400000 */
[----:B------:R-:W-:Y:S02]  /*1830*/  FSETP.GT.AND P3, PT, R30, 8.50705917302346158658e+37, PT ;  /* 0x7e8000001e00780b */ /* 0x000fe40003f64000 */
[----:B------:R-:W-:Y:S02]  /*1840*/  LOP3.LUT R18, R18, 0x1ffffc0, RZ, 0xc0, !PT ;  /* 0x01ffffc012127812 */ /* 0x000fe400078ec0ff */
[----:B------:R-:W-:Y:S02]  /*1850*/  LEA.HI R19, R0, R4, RZ, 0x7 ;  /* 0x0000000400137211 */ /* 0x000fe400078f38ff */
[----:B------:R-:W-:Y:S01]  /*1860*/  FSEL R29, R45, 1, P3 ;  /* 0x3f8000002d1d7808 */ /* 0x000fe20001800000 */
[----:B------:R-:W-:-:S06]  /*1870*/  IMAD.IADD R4, R4, 0x1, -R18 ;  /* 0x0000000104047824 */ /* 0x000fcc00078e0a12 */
[----:B------:R-:W-:Y:S01]  /*1880*/  @P3 FMUL R30, R30, 0.25 ;  /* 0x3e8000001e1e3820 */ /* 0x000fe20000400000 */
[----:B------:R-:W-:Y:S01]  /*1890*/  P2R R40, PR, RZ, 0x20 ;  /* 0x00000020ff287803 */ /* 0x000fe20000000000 */
[----:B------:R-:W-:Y:S01]  /*18a0*/  IMAD.SHL.U32 R19, R19, 0x40, RZ ;  /* 0x0000004013137824 */ /* 0x000fe200078e00ff */
[----:B------:R-:W-:-:S04]  /*18b0*/  P2R R34, PR, RZ, 0x4 ;  /* 0x00000004ff227803 */ /* 0x000fc80000000000 */
[----:B------:R-:W-:-:S05]  /*18c0*/  LOP3.LUT R19, R19, 0xffffe000, RZ, 0xc0, !PT ;  /* 0xffffe00013137812 */ /* 0x000fca00078ec0ff */
[----:B------:R-:W-:Y:S02]  /*18d0*/  IMAD R4, R4, 0x80, R19 ;  /* 0x0000008004047824 */ /* 0x000fe400078e0213 */
[----:B------:R-:W-:Y:S01]  /*18e0*/  IMAD R3, R5, 0x80, R3 ;  /* 0x0000008005037824 */ /* 0x000fe200078e0203 */
[----:B------:R-:W-:-:S03]  /*18f0*/  LOP3.LUT R43, R43, 0x3e0, RZ, 0xc0, !PT ;  /* 0x000003e02b2b7812 */ /* 0x000fc600078ec0ff */
[----:B------:R-:W-:Y:S01]  /*1900*/  IMAD R3, R6, 0x2000, R3 ;  /* 0x0000200006037824 */ /* 0x000fe200078e0203 */
[----:B------:R-:W-:Y:S02]  /*1910*/  SEL R13, R13, RZ, P1 ;  /* 0x000000ff0d0d7207 */ /* 0x000fe40000800000 */
[----:B------:R-:W-:Y:S02]  /*1920*/  SEL R12, R12, RZ, P1 ;  /* 0x000000ff0c0c7207 */ /* 0x000fe40000800000 */
[----:B--2---:R-:W-:-:S05]  /*1930*/  SEL R20, R20, RZ, P0 ;  /* 0x000000ff14147207 */ /* 0x004fca0000000000 */
[----:B------:R-:W-:-:S04]  /*1940*/  FADD R20, R20, 9.9999997473787516356e-06 ;  /* 0x3727c5ac14147421 */ /* 0x000fc80000000000 */
[----:B------:R-:W0:Y:S01]  /*1950*/  MUFU.SQRT R15, R20 ;  /* 0x00000014000f7308 */ /* 0x000e220000002000 */
[----:B------:R-:W-:Y:S02]  /*1960*/  SEL R21, R21, RZ, P0 ;  /* 0x000000ff15157207 */ /* 0x000fe40000000000 */
[----:B------:R-:W-:Y:S02]  /*1970*/  SEL R22, R22, RZ, P0 ;  /* 0x000000ff16167207 */ /* 0x000fe40000000000 */
[----:B------:R-:W-:Y:S01]  /*1980*/  SEL R23, R23, RZ, P0 ;  /* 0x000000ff17177207 */ /* 0x000fe20000000000 */
[----:B------:R-:W-:Y:S02]  /*1990*/  FADD R21, R21, 9.9999997473787516356e-06 ;  /* 0x3727c5ac15157421 */ /* 0x000fe40000000000 */
[----:B------:R-:W-:Y:S02]  /*19a0*/  FADD R22, R22, 9.9999997473787516356e-06 ;  /* 0x3727c5ac16167421 */ /* 0x000fe40000000000 */
[----:B------:R-:W1:Y:S01]  /*19b0*/  MUFU.SQRT R18, R21 ;  /* 0x0000001500127308 */ /* 0x000e620000002000 */
[----:B------:R-:W-:Y:S01]  /*19c0*/  FADD R23, R23, 9.9999997473787516356e-06 ;  /* 0x3727c5ac17177421 */ /* 0x000fe20000000000 */
[----:B0-----:R-:W-:-:S06]  /*19d0*/  FSETP.GT.AND P3, PT, R15, 8.50705917302346158658e+37, PT ;  /* 0x7e8000000f00780b */ /* 0x001fcc0003f64000 */
[----:B------:R-:W0:Y:S08]  /*19e0*/  MUFU.SQRT R37, R22 ;  /* 0x0000001600257308 */ /* 0x000e300000002000 */
[----:B------:R-:W2:Y:S01]  /*19f0*/  MUFU.SQRT R36, R23 ;  /* 0x0000001700247308 */ /* 0x000ea20000002000 */
[C---:B------:R-:W-:Y:S01]  /*1a00*/  FSETP.GEU.AND P5, PT, R15.reuse, 1.175494350822287508e-38, PT ;  /* 0x008000000f00780b */ /* 0x040fe20003fae000 */
[----:B------:R-:W-:Y:S01]  /*1a10*/  @P3 FMUL R15, R15, 0.25 ;  /* 0x3e8000000f0f3820 */ /* 0x000fe20000400000 */
[----:B------:R-:W-:-:S02]  /*1a20*/  FSEL R14, R45, 1, P3 ;  /* 0x3f8000002d0e7808 */ /* 0x000fc40001800000 */
[----:B-1----:R-:W-:Y:S02]  /*1a30*/  FSETP.GT.AND P3, PT, R18, 8.50705917302346158658e+37, PT ;  /* 0x7e8000001200780b */ /* 0x002fe40003f64000 */
[----:B0-----:R-:W-:Y:S01]  /*1a40*/  FSETP.GT.AND P6, PT, R37, 8.50705917302346158658e+37, PT ;  /* 0x7e8000002500780b */ /* 0x001fe20003fc4000 */
[----:B------:R-:W0:Y:S01]  /*1a50*/  S2R R20, SR_TID.X ;  /* 0x0000000000147919 */ /* 0x000e220000002100 */
[----:B--2---:R-:W-:Y:S02]  /*1a60*/  FSETP.GT.AND P2, PT, R36, 8.50705917302346158658e+37, PT ;  /* 0x7e8000002400780b */ /* 0x004fe40003f44000 */
[----:B------:R-:W-:-:S07]  /*1a70*/  FSETP.GEU.AND P4, PT, R18, 1.175494350822287508e-38, PT ;  /* 0x008000001200780b */ /* 0x000fce0003f8e000 */
[----:B------:R-:W-:Y:S01]  /*1a80*/  @P3 FMUL R18, R18, 0.25 ;  /* 0x3e80000012123820 */ /* 0x000fe20000400000 */
[----:B------:R-:W-:Y:S02]  /*1a90*/  FSEL R0, R45, 1, P3 ;  /* 0x3f8000002d007808 */ /* 0x000fe40001800000 */
[C---:B------:R-:W-:Y:S01]  /*1aa0*/  FSETP.GEU.AND P3, PT, R37.reuse, 1.175494350822287508e-38, PT ;  /* 0x008000002500780b */ /* 0x040fe20003f6e000 */
[----:B------:R-:W-:Y:S01]  /*1ab0*/  @P6 FMUL R37, R37, 0.25 ;  /* 0x3e80000025256820 */ /* 0x000fe20000400000 */
[C---:B------:R-:W-:Y:S02]  /*1ac0*/  FSEL R19, R45.reuse, 1, P6 ;  /* 0x3f8000002d137808 */ /* 0x040fe40003000000 */
[C---:B------:R-:W-:Y:S02]  /*1ad0*/  FSETP.GEU.AND P6, PT, R36.reuse, 1.175494350822287508e-38, PT ;  /* 0x008000002400780b */ /* 0x040fe40003fce000 */
[----:B------:R-:W-:Y:S01]  /*1ae0*/  FSEL R35, R45, 1, P2 ;  /* 0x3f8000002d237808 */ /* 0x000fe20001000000 */
[----:B------:R-:W-:Y:S01]  /*1af0*/  @P2 FMUL R36, R36, 0.25 ;  /* 0x3e80000024242820 */ /* 0x000fe20000400000 */
[----:B------:R-:W-:-:S13]  /*1b00*/  ISETP.NE.AND P2, PT, R34, RZ, PT ;  /* 0x000000ff2200720c */ /* 0x000fda0003f45270 */
[----:B------:R-:W-:Y:S01]  /*1b10*/  @!P2 FMUL R8, R8, 16777216 ;  /* 0x4b8000000808a820 */ /* 0x000fe20000400000 */
[----:B------:R-:W-:Y:S01]  /*1b20*/  @!P2 FMUL R11, R11, 16777216 ;  /* 0x4b8000000b0ba820 */ /* 0x000fe20000400000 */
[----:B------:R-:W-:Y:S01]  /*1b30*/  ISETP.NE.AND P2, PT, R33, RZ, PT ;  /* 0x000000ff2100720c */ /* 0x000fe20003f45270 */
[----:B0-----:R-:W-:Y:S02]  /*1b40*/  IMAD.SHL.U32 R5, R20, 0x20, RZ ;  /* 0x0000002014057824 */ /* 0x001fe400078e00ff */
[----:B------:R-:W-:Y:S01]  /*1b50*/  @!P5 FMUL R15, R15, 16777216 ;  /* 0x4b8000000f0fd820 */ /* 0x000fe20000400000 */
[----:B------:R-:W-:Y:S02]  /*1b60*/  IMAD R34, R42, 0x40, R4 ;  /* 0x000000402a227824 */ /* 0x000fe400078e0204 */
[----:B------:R-:W-:Y:S01]  /*1b70*/  @!P5 FMUL R14, R14, 16777216 ;  /* 0x4b8000000e0ed820 */ /* 0x000fe20000400000 */
[----:B------:R-:W-:Y:S01]  /*1b80*/  @!P4 FMUL R18, R18, 16777216 ;  /* 0x4b8000001212c820 */ /* 0x000fe20000400000 */
[----:B------:R-:W-:Y:S01]  /*1b90*/  LOP3.LUT R6, R5, 0xfe0, RZ, 0xc0, !PT ;  /* 0x00000fe005067812 */ /* 0x000fe200078ec0ff */
[----:B------:R-:W-:-:S04]  /*1ba0*/  @!P4 FMUL R0, R0, 16777216 ;  /* 0x4b8000000000c820 */ /* 0x000fc80000400000 */
[----:B------:R-:W-:Y:S01]  /*1bb0*/  @!P2 FMUL R25, R25, 16777216 ;  /* 0x4b8000001919a820 */ /* 0x000fe20000400000 */
[----:B------:R-:W-:Y:S01]  /*1bc0*/  @!P2 FMUL R26, R26, 16777216 ;  /* 0x4b8000001a1aa820 */ /* 0x000fe20000400000 */
[----:B------:R-:W-:Y:S01]  /*1bd0*/  ISETP.NE.AND P2, PT, R32, RZ, PT ;  /* 0x000000ff2000720c */ /* 0x000fe20003f45270 */
[----:B------:R0:W1:Y:S01]  /*1be0*/  MUFU.RCP R4, R8 ;  /* 0x0000000800047308 */ /* 0x0000620000001000 */
[----:B------:R-:W-:Y:S01]  /*1bf0*/  ISETP.NE.AND P5, PT, R40, RZ, PT ;  /* 0x000000ff2800720c */ /* 0x000fe20003fa5270 */
[----:B------:R-:W2:Y:S01]  /*1c00*/  LDC.64 R20, c[0x0][0x228] ;  /* 0x00008a00ff147b82 */ /* 0x000ea20000000a00 */
[----:B------:R-:W-:Y:S02]  /*1c10*/  ISETP.NE.AND P4, PT, R41, RZ, PT ;  /* 0x000000ff2900720c */ /* 0x000fe40003f85270 */
[----:B0-----:R-:W-:-:S05]  /*1c20*/  IADD3 R8, R6, UR4, R43 ;  /* 0x0000000406087c10 */ /* 0x001fca000fffe02b */
[----:B------:R-:W0:Y:S02]  /*1c30*/  LDC.64 R32, c[0x0][0x230] ;  /* 0x00008c00ff207b82 */ /* 0x000e240000000a00 */
[----:B------:R-:W-:-:S06]  /*1c40*/  @!P2 FMUL R27, R27, 16777216 ;  /* 0x4b8000001b1ba820 */ /* 0x000fcc0000400000 */
[----:B------:R-:W3:Y:S01]  /*1c50*/  LDC.64 R42, c[0x0][0x250] ;  /* 0x00009400ff2a7b82 */ /* 0x000ee20000000a00 */
[----:B------:R-:W-:-:S07]  /*1c60*/  @!P2 FMUL R28, R28, 16777216 ;  /* 0x4b8000001c1ca820 */ /* 0x000fce0000400000 */
[----:B------:R-:W4:Y:S01]  /*1c70*/  LDC.64 R40, c[0x0][0x258] ;  /* 0x00009600ff287b82 */ /* 0x000f220000000a00 */
[----:B------:R-:W-:Y:S01]  /*1c80*/  ISETP.NE.AND P2, PT, R31, RZ, PT ;  /* 0x000000ff1f00720c */ /* 0x000fe20003f45270 */
[----:B------:R5:W0:Y:S01]  /*1c90*/  MUFU.RCP R22, R25 ;  /* 0x0000001900167308 */ /* 0x000a220000001000 */
[----:B------:R-:W-:Y:S02]  /*1ca0*/  SEL R6, R17, RZ, P1 ;  /* 0x000000ff11067207 */ /* 0x000fe40000800000 */
[----:B------:R-:W-:Y:S01]  /*1cb0*/  SEL R5, R16, RZ, P1 ;  /* 0x000000ff10057207 */ /* 0x000fe20000800000 */
[----:B--2---:R-:W-:-:S04]  /*1cc0*/  IMAD.WIDE R20, R7, 0x4, R20 ;  /* 0x0000000407147825 */ /* 0x004fc800078e0214 */
[----:B-1----:R-:W-:Y:S01]  /*1cd0*/  FMUL R11, R4, R11 ;  /* 0x0000000b040b7220 */ /* 0x002fe20000400000 */
[----:B0-----:R-:W-:-:S04]  /*1ce0*/  IMAD.WIDE R32, R7, 0x4, R32 ;  /* 0x0000000407207825 */ /* 0x001fc800078e0220 */
[----:B-----5:R-:W-:Y:S01]  /*1cf0*/  FADD R25, R13, -R6 ;  /* 0x800000060d197221 */ /* 0x020fe20000000000 */
[----:B------:R-:W-:Y:S01]  /*1d00*/  @!P2 FMUL R30, R30, 16777216 ;  /* 0x4b8000001e1ea820 */ /* 0x000fe20000400000 */
[----:B------:R-:W-:Y:S01]  /*1d10*/  @!P2 FMUL R29, R29, 16777216 ;  /* 0x4b8000001d1da820 */ /* 0x000fe20000400000 */
[----:B------:R-:W-:Y:S02]  /*1d20*/  ISETP.NE.AND P2, PT, R38, RZ, PT ;  /* 0x000000ff2600720c */ /* 0x000fe40003f45270 */
[----:B------:R0:W-:Y:S01]  /*1d30*/  MUFU.RCP R38, R27 ;  /* 0x0000001b00267308 */ /* 0x0001e20000001000 */
[----:B----4-:R-:W-:-:S04]  /*1d40*/  IMAD.WIDE R16, R7, 0x4, R40 ;  /* 0x0000000407107825 */ /* 0x010fc800078e0228 */
[----:B0-----:R-:W-:Y:S01]  /*1d50*/  FADD R27, R12, -R5 ;  /* 0x800000050c1b7221 */ /* 0x001fe20000000000 */
[----:B---3--:R-:W-:Y:S01]  /*1d60*/  IMAD.WIDE R12, R7, 0x4, R42 ;  /* 0x00000004070c7825 */ /* 0x008fe200078e022a */
[----:B------:R-:W-:Y:S02]  /*1d70*/  CS2R R4, SRZ ;  /* 0x0000000000047805 */ /* 0x000fe4000001ff00 */
[----:B------:R-:W-:Y:S01]  /*1d80*/  CS2R R6, SRZ ;  /* 0x0000000000067805 */ /* 0x000fe2000001ff00 */
[----:B------:R-:W-:Y:S01]  /*1d90*/  FMUL R26, R22, R26 ;  /* 0x0000001a161a7220 */ /* 0x000fe20000400000 */
[----:B------:R-:W-:-:S04]  /*1da0*/  CS2R R22, SRZ ;  /* 0x0000000000167805 */ /* 0x000fc8000001ff00 */
[----:B------:R0:W2:Y:S02]  /*1db0*/  @P1 LDG.E.EL.128 R4, desc[UR6][R20.64] ;  /* 0x0000000614041981 */ /* 0x0000a4000c2e1d00 */
[----:B0-----:R-:W-:-:S06]  /*1dc0*/  CS2R R20, SRZ ;  /* 0x0000000000147805 */ /* 0x001fcc000001ff00 */
[----:B------:R-:W3:Y:S01]  /*1dd0*/  @P1 LDG.E.EL.128 R20, desc[UR6][R32.64] ;  /* 0x0000000620141981 */ /* 0x000ee2000c2e1d00 */
[----:B------:R-:W0:Y:S08]  /*1de0*/  MUFU.RCP R41, R18 ;  /* 0x0000001200297308 */ /* 0x000e300000001000 */
[----:B------:R-:W1:Y:S01]  /*1df0*/  MUFU.RCP R15, R15 ;  /* 0x0000000f000f7308 */ /* 0x000e620000001000 */
[----:B------:R-:W-:Y:S01]  /*1e00*/  CS2R R42, SRZ ;  /* 0x00000000002a7805 */ /* 0x000fe2000001ff00 */
[----:B0-----:R-:W-:Y:S01]  /*1e10*/  FMUL R0, R41, R0 ;  /* 0x0000000029007220 */ /* 0x001fe20000400000 */
[----:B------:R-:W-:-:S06]  /*1e20*/  CS2R R40, SRZ ;  /* 0x0000000000287805 */ /* 0x000fcc000001ff00 */
[----:B------:R0:W4:Y:S01]  /*1e30*/  @P0 LDG.E.EL.128 R40, desc[UR6][R12.64+-0x100] ;  /* 0xffff00060c280981 */ /* 0x000122000c2e1d00 */
[----:B-1----:R-:W-:Y:S01]  /*1e40*/  FMUL R18, R15, R14 ;  /* 0x0000000e0f127220 */ /* 0x002fe20000400000 */
[----:B------:R-:W-:Y:S02]  /*1e50*/  CS2R R14, SRZ ;  /* 0x00000000000e7805 */ /* 0x000fe4000001ff00 */
[----:B0-----:R-:W-:-:S06]  /*1e60*/  CS2R R12, SRZ ;  /* 0x00000000000c7805 */ /* 0x001fcc000001ff00 */
[----:B------:R0:W5:Y:S01]  /*1e70*/  @P0 LDG.E.EL.128 R12, desc[UR6][R16.64+-0x100] ;  /* 0xffff0006100c0981 */ /* 0x000162000c2e1d00 */
[----:B------:R-:W1:Y:S01]  /*1e80*/  MUFU.RCP R45, R30 ;  /* 0x0000001e002d7308 */ /* 0x000e620000001000 */
[----:B------:R-:W-:Y:S01]  /*1e90*/  @!P3 FMUL R37, R37, 16777216 ;  /* 0x4b8000002525b820 */ /* 0x000fe20000400000 */
[----:B------:R-:W-:-:S06]  /*1ea0*/  FMUL R38, R38, R28 ;  /* 0x0000001c26267220 */ /* 0x000fcc0000400000 */
[----:B------:R-:W0:Y:S01]  /*1eb0*/  MUFU.RCP R37, R37 ;  /* 0x0000002500257308 */ /* 0x000e220000001000 */
[----:B------:R-:W-:Y:S01]  /*1ec0*/  @!P3 FMUL R19, R19, 16777216 ;  /* 0x4b8000001313b820 */ /* 0x000fe20000400000 */
[----:B-1----:R-:W-:Y:S02]  /*1ed0*/  FMUL R45, R45, R29 ;  /* 0x0000001d2d2d7220 */ /* 0x002fe40000400000 */
[----:B------:R-:W1:Y:S01]  /*1ee0*/  LDS.128 R28, [R8] ;  /* 0x00000000081c7984 */ /* 0x000e620000000c00 */
[----:B0-----:R-:W-:Y:S02]  /*1ef0*/  FMUL R19, R37, R19 ;  /* 0x0000001325137220 */ /* 0x001fe40000400000 */
[----:B------:R-:W0:Y:S01]  /*1f00*/  S2R R37, SR_TID.X ;  /* 0x0000000000257919 */ /* 0x000e220000002100 */
[----:B------:R-:W0:Y:S01]  /*1f10*/  S2UR UR4, SR_CgaCtaId ;  /* 0x00000000000479c3 */ /* 0x000e220000008800 */
[----:B------:R-:W-:Y:S01]  /*1f20*/  FMUL R11, R11, R27 ;  /* 0x0000001b0b0b7220 */ /* 0x000fe20000400000 */
[----:B------:R-:W-:Y:S01]  /*1f30*/  UMOV UR5, 0x400 ;  /* 0x0000040000057882 */ /* 0x000fe20000000000 */
[----:B------:R-:W-:Y:S01]  /*1f40*/  @!P6 FMUL R36, R36, 16777216 ;  /* 0x4b8000002424e820 */ /* 0x000fe20000400000 */
[----:B------:R-:W-:Y:S01]  /*1f50*/  @!P6 FMUL R35, R35, 16777216 ;  /* 0x4b8000002323e820 */ /* 0x000fe20000400000 */
[----:B0-----:R-:W-:Y:S01]  /*1f60*/  UPRMT UR4, UR4, 0x654, UR5 ;  /* 0x0000065404047896 */ /* 0x001fe20008000005 */
[C---:B-1----:R-:W-:Y:S01]  /*1f70*/  FSETP.GEU.AND P3, PT, R30.reuse, -R24, PT ;  /* 0x800000181e00720b */ /* 0x042fe20003f6e000 */
[----:B------:R-:W-:Y:S01]  /*1f80*/  FADD R32, R30, R24 ;  /* 0x000000181e207221 */ /* 0x000fe20000000000 */
[----:B------:R-:W-:-:S02]  /*1f90*/  LOP3.LUT R24, R37, 0x60, RZ, 0xc0, !PT ;  /* 0x0000006025187812 */ /* 0x000fc400078ec0ff */
[----:B------:R-:W-:Y:S01]  /*1fa0*/  SHF.R.U32.HI R33, RZ, 0x2, R37 ;  /* 0x00000002ff217819 */ /* 0x000fe20000011625 */
[----:B------:R-:W-:Y:S01]  /*1fb0*/  IMAD.SHL.U32 R17, R37, 0x100, RZ ;  /* 0x0000010025117824 */ /* 0x000fe200078e00ff */
[----:B------:R-:W-:Y:S01]  /*1fc0*/  SHF.R.U32.HI R24, RZ, 0x2, R24 ;  /* 0x00000002ff187819 */ /* 0x000fe20000011618 */
[----:B------:R-:W-:Y:S01]  /*1fd0*/  FADD R16, R29, R9 ;  /* 0x000000091d107221 */ /* 0x000fe20000000000 */
[----:B------:R-:W-:Y:S02]  /*1fe0*/  SGXT.U32 R33, R33, 0x3 ;  /* 0x000000032121781a */ /* 0x000fe40000000000 */
[----:B------:R-:W-:Y:S02]  /*1ff0*/  FSEL R27, R32, RZ, P3 ;  /* 0x000000ff201b7208 */ /* 0x000fe40001800000 */
[----:B------:R-:W-:Y:S02]  /*2000*/  FSETP.GEU.AND P3, PT, R29, -R9, PT ;  /* 0x800000091d00720b */ /* 0x000fe40003f6e000 */
[----:B------:R-:W-:-:S02]  /*2010*/  LOP3.LUT R24, R24, R33, RZ, 0xfc, !PT ;  /* 0x0000002118187212 */ /* 0x000fc400078efcff */
[----:B------:R-:W-:Y:S02]  /*2020*/  LOP3.LUT R17, R17, 0x300, RZ, 0xc0, !PT ;  /* 0x0000030011117812 */ /* 0x000fe400078ec0ff */
[----:B------:R-:W-:Y:S02]  /*2030*/  FSEL R16, R16, RZ, P3 ;  /* 0x000000ff10107208 */ /* 0x000fe40001800000 */
[C---:B------:R-:W-:Y:S01]  /*2040*/  FSETP.GEU.AND P3, PT, R28.reuse, -R2, PT ;  /* 0x800000021c00720b */ /* 0x040fe20003f6e000 */
[----:B------:R-:W-:Y:S01]  /*2050*/  FADD R28, R28, R2 ;  /* 0x000000021c1c7221 */ /* 0x000fe20000000000 */
[----:B------:R-:W-:Y:S02]  /*2060*/  LEA.HI R2, R17, UR4, RZ, 0x1d ;  /* 0x0000000411027c11 */ /* 0x000fe4000f8fe8ff */
[----:B------:R-:W-:-:S05]  /*2070*/  LOP3.LUT R29, R24, R17, RZ, 0xfc, !PT ;  /* 0x00000011181d7212 */ /* 0x000fca00078efcff */
[----:B------:R-:W-:Y:S01]  /*2080*/  IMAD R29, R29, 0x4, R2 ;  /* 0x000000041d1d7824 */ /* 0x000fe200078e0202 */
[----:B------:R-:W-:Y:S02]  /*2090*/  FSEL R2, R28, RZ, P3 ;  /* 0x000000ff1c027208 */ /* 0x000fe40001800000 */
[C---:B------:R-:W-:Y:S01]  /*20a0*/  FSETP.GEU.AND P3, PT, R31.reuse, -R10, PT ;  /* 0x8000000a1f00720b */ /* 0x040fe20003f6e000 */
[----:B------:R-:W-:Y:S01]  /*20b0*/  FADD R31, R31, R10 ;  /* 0x0000000a1f1f7221 */ /* 0x000fe20000000000 */
[----:B------:R-:W-:Y:S02]  /*20c0*/  ISETP.NE.AND P6, PT, R49, RZ, PT ;  /* 0x000000ff3100720c */ /* 0x000fe40003fc5270 */
[----:B------:R-:W0:Y:S01]  /*20d0*/  S2R R49, SR_TID.X ;  /* 0x0000000000317919 */ /* 0x000e220000002100 */
[----:B------:R-:W-:Y:S01]  /*20e0*/  LOP3.LUT R28, R24, 0x20, R17, 0xfe, !PT ;  /* 0x00000020181c7812 */ /* 0x000fe200078efe11 */
[----:B------:R-:W1:Y:S01]  /*20f0*/  MUFU.RCP R30, R36 ;  /* 0x00000024001e7308 */ /* 0x000e620000001000 */
[----:B------:R-:W-:Y:S01]  /*2100*/  FMUL R33, R50, R18 ;  /* 0x0000001232217220 */ /* 0x000fe20000400000 */
[----:B------:R-:W-:Y:S01]  /*2110*/  LOP3.LUT R32, R24, 0x60, R17, 0xfe, !PT ;  /* 0x0000006018207812 */ /* 0x000fe200078efe11 */
[----:B-1----:R-:W-:Y:S01]  /*2120*/  FMUL R30, R30, R35 ;  /* 0x000000231e1e7220 */ /* 0x002fe20000400000 */
[----:B0-----:R-:W-:-:S02]  /*2130*/  IMAD.SHL.U32 R49, R49, 0x4, RZ ;  /* 0x0000000431317824 */ /* 0x001fc400078e00ff */
[----:B------:R-:W-:Y:S01]  /*2140*/  FMUL R25, R26, R25 ;  /* 0x000000191a197220 */ /* 0x000fe20000400000 */
[----:B------:R-:W-:Y:S01]  /*2150*/  FMUL R0, R51, R0 ;  /* 0x0000000033007220 */ /* 0x000fe20000400000 */
[----:B------:R-:W-:Y:S01]  /*2160*/  FMUL R38, R38, R39 ;  /* 0x0000002726267220 */ /* 0x000fe20000400000 */
[----:B------:R-:W-:Y:S01]  /*2170*/  FMUL R19, R52, R19 ;  /* 0x0000001334137220 */ /* 0x000fe20000400000 */
[----:B------:R-:W-:Y:S01]  /*2180*/  FMUL R45, R45, R47 ;  /* 0x0000002f2d2d7220 */ /* 0x000fe20000400000 */
[----:B------:R-:W-:Y:S01]  /*2190*/  FMUL R30, R53, R30 ;  /* 0x0000001e351e7220 */ /* 0x000fe20000400000 */
[----:B--2---:R-:W-:Y:S02]  /*21a0*/  SEL R4, R4, RZ, P1 ;  /* 0x000000ff04047207 */ /* 0x004fe40000800000 */
[----:B---3--:R-:W-:-:S05]  /*21b0*/  SEL R9, R20, RZ, P1 ;  /* 0x000000ff14097207 */ /* 0x008fca0000800000 */
[----:B------:R-:W-:Y:S02]  /*21c0*/  FFMA R4, R4, R11, R9 ;  /* 0x0000000b04047223 */ /* 0x000fe40000000009 */
[----:B------:R-:W0:Y:S01]  /*21d0*/  LDS.128 R8, [R8+0x10] ;  /* 0x0000100008087984 */ /* 0x000e220000000c00 */
[----:B------:R-:W-:Y:S01]  /*21e0*/  BAR.SYNC.DEFER_BLOCKING 0x0 ;  /* 0x0000000000007b1d */ /* 0x000fe20000010000 */
[----:B------:R-:W-:Y:S02]  /*21f0*/  SEL R20, R21, RZ, P1 ;  /* 0x000000ff15147207 */ /* 0x000fe40000800000 */
[----:B------:R-:W-:Y:S02]  /*2200*/  SEL R21, R22, RZ, P1 ;  /* 0x000000ff16157207 */ /* 0x000fe40000800000 */
[----:B------:R-:W-:Y:S02]  /*2210*/  SEL R22, R23, RZ, P1 ;  /* 0x000000ff17167207 */ /* 0x000fe40000800000 */
[----:B------:R-:W-:-:S04]  /*2220*/  SHF.R.U32.HI R23, RZ, 0x3, R28 ;  /* 0x00000003ff177819 */ /* 0x000fc8000001161c */
[----:B------:R-:W-:Y:S02]  /*2230*/  LOP3.LUT R23, R23, 0x64, RZ, 0xc0, !PT ;  /* 0x0000006417177812 */ /* 0x000fe400078ec0ff */
[----:B------:R-:W-:Y:S02]  /*2240*/  SEL R5, R5, RZ, P1 ;  /* 0x000000ff05057207 */ /* 0x000fe40000800000 */
[----:B------:R-:W-:Y:S01]  /*2250*/  SEL R6, R6, RZ, P1 ;  /* 0x000000ff06067207 */ /* 0x000fe20000800000 */
[----:B------:R-:W-:Y:S01]  /*2260*/  VIADD R23, R23, UR4 ;  /* 0x0000000417177c36 */ /* 0x000fe20008000000 */
[----:B------:R-:W-:Y:S02]  /*2270*/  SEL R7, R7, RZ, P1 ;  /* 0x000000ff07077207 */ /* 0x000fe40000800000 */
[----:B------:R-:W-:Y:S01]  /*2280*/  FSETP.GTU.AND P1, PT, R2, RZ, PT ;  /* 0x000000ff0200720b */ /* 0x000fe20003f2c000 */
[----:B------:R-:W-:Y:S01]  /*2290*/  IMAD R23, R28, 0x4, R23 ;  /* 0x000000041c177824 */ /* 0x000fe200078e0217 */
[----:B------:R1:W-:Y:S02]  /*22a0*/  STS [R29], R2 ;  /* 0x000000021d007388 */ /* 0x0003e40000000800 */
[----:B-1----:R-:W-:-:S04]  /*22b0*/  LOP3.LUT R2, R24, 0x40, R17, 0xfe, !PT ;  /* 0x0000004018027812 */ /* 0x002fc800078efe11 */
[----:B------:R-:W-:-:S04]  /*22c0*/  SHF.R.U32.HI R28, RZ, 0x3, R2 ;  /* 0x00000003ff1c7819 */ /* 0x000fc80000011602 */
[----:B------:R-:W-:Y:S02]  /*22d0*/  LOP3.LUT R28, R28, 0x68, RZ, 0xc0, !PT ;  /* 0x000000681c1c7812 */ /* 0x000fe400078ec0ff */
[----:B----4-:R-:W-:-:S03]  /*22e0*/  SEL R35, R40, RZ, P0 ;  /* 0x000000ff28237207 */ /* 0x010fc60000000000 */
[----:B------:R-:W-:Y:S01]  /*22f0*/  VIADD R29, R28, UR4 ;  /* 0x000000041c1d7c36 */ /* 0x000fe20008000000 */
[----:B-----5:R-:W-:-:S03]  /*2300*/  SEL R12, R12, RZ, P0 ;  /* 0x000000ff0c0c7207 */ /* 0x020fc60000000000 */
[----:B------:R-:W-:Y:S01]  /*2310*/  IMAD R18, R2, 0x4, R29 ;  /* 0x0000000402127824 */ /* 0x000fe200078e021d */
[----:B------:R-:W-:Y:S01]  /*2320*/  LOP3.LUT R2, R49, 0x1fc, RZ, 0xc0, !PT ;  /* 0x000001fc31027812 */ /* 0x000fe200078ec0ff */
[----:B------:R-:W-:Y:S01]  /*2330*/  FFMA R12, R35, R33, R12 ;  /* 0x00000021230c7223 */ /* 0x000fe2000000000c */
[----:B------:R1:W-:Y:S01]  /*2340*/  STS [R23], R16 ;  /* 0x0000001017007388 */ /* 0x0003e20000000800 */
[----:B------:R-:W-:Y:S02]  /*2350*/  LOP3.LUT R28, R24, 0x80, R17, 0xfe, !PT ;  /* 0x00000080181c7812 */ /* 0x000fe400078efe11 */
[----:B------:R-:W-:Y:S02]  /*2360*/  LOP3.LUT R33, R2, 0x200, RZ, 0xfc, !PT ;  /* 0x0000020002217812 */ /* 0x000fe400078efcff */
[----:B------:R-:W-:Y:S02]  /*2370*/  LOP3.LUT R29, R24, 0xc0, R17, 0xfe, !PT ;  /* 0x000000c0181d7812 */ /* 0x000fe400078efe11 */
[----:B------:R-:W-:-:S02]  /*2380*/  SHF.R.U32.HI R33, RZ, 0x3, R33 ;  /* 0x00000003ff217819 */ /* 0x000fc40000011621 */
[----:B-1----:R-:W-:Y:S02]  /*2390*/  LOP3.LUT R23, R24, 0xa0, R17, 0xfe, !PT ;  /* 0x000000a018177812 */ /* 0x002fe400078efe11 */
[----:B------:R-:W-:Y:S02]  /*23a0*/  LOP3.LUT R24, R24, 0xe0, R17, 0xfe, !PT ;  /* 0x000000e018187812 */ /* 0x000fe400078efe11 */
[----:B------:R-:W-:Y:S02]  /*23b0*/  SHF.R.U32.HI R17, RZ, 0x1, R37 ;  /* 0x00000001ff117819 */ /* 0x000fe40000011625 */
[----:B------:R-:W-:Y:S02]  /*23c0*/  LOP3.LUT R33, R33, 0x7c, RZ, 0xc0, !PT ;  /* 0x0000007c21217812 */ /* 0x000fe400078ec0ff */
[----:B------:R-:W-:-:S03]  /*23d0*/  LOP3.LUT R17, R17, 0x3c, RZ, 0xc0, !PT ;  /* 0x0000003c11117812 */ /* 0x000fc600078ec0ff */
[----:B------:R-:W-:Y:S02]  /*23e0*/  VIADD R33, R33, UR4 ;  /* 0x0000000421217c36 */ /* 0x000fe40008000000 */
[----:B------:R-:W-:Y:S01]  /*23f0*/  VIADD R17, R17, UR4 ;  /* 0x0000000411117c36 */ /* 0x000fe20008000000 */
[----:B------:R-:W-:-:S03]  /*2400*/  SEL R41, R41, RZ, P0 ;  /* 0x000000ff29297207 */ /* 0x000fc60000000000 */
[C---:B------:R-:W-:Y:S02]  /*2410*/  IMAD R17, R2.reuse, 0x4, R17 ;  /* 0x0000000402117824 */ /* 0x040fe400078e0211 */
[----:B------:R-:W-:Y:S01]  /*2420*/  IMAD R2, R2, 0x4, R33 ;  /* 0x0000000402027824 */ /* 0x000fe200078e0221 */
[----:B------:R-:W-:Y:S02]  /*2430*/  SEL R33, R14, RZ, P0 ;  /* 0x000000ff0e217207 */ /* 0x000fe40000000000 */
[----:B------:R-:W-:Y:S02]  /*2440*/  SEL R42, R42, RZ, P0 ;  /* 0x000000ff2a2a7207 */ /* 0x000fe40000000000 */
[----:B------:R-:W-:Y:S02]  /*2450*/  SEL R43, R43, RZ, P0 ;  /* 0x000000ff2b2b7207 */ /* 0x000fe40000000000 */
[----:B------:R-:W-:Y:S02]  /*2460*/  SEL R36, R13, RZ, P0 ;  /* 0x000000ff0d247207 */ /* 0x000fe40000000000 */
[----:B------:R-:W-:-:S02]  /*2470*/  SEL R14, R15, RZ, P0 ;  /* 0x000000ff0f0e7207 */ /* 0x000fc40000000000 */
[----:B------:R-:W-:Y:S01]  /*2480*/  FSETP.GEU.AND P0, PT, R4, RZ, PT ;  /* 0x000000ff0400720b */ /* 0x000fe20003f0e000 */
[----:B------:R-:W-:-:S03]  /*2490*/  FFMA R5, R5, R25, R20 ;  /* 0x0000001905057223 */ /* 0x000fc60000000014 */
[----:B------:R-:W-:Y:S02]  /*24a0*/  FSEL R13, R4, RZ, P0 ;  /* 0x000000ff040d7208 */ /* 0x000fe40000000000 */
[C---:B------:R-:W-:Y:S01]  /*24b0*/  FSETP.GEU.AND P0, PT, R12.reuse, RZ, PT ;  /* 0x000000ff0c00720b */ /* 0x040fe20003f0e000 */
[----:B------:R-:W-:Y:S01]  /*24c0*/  FFMA R36, R41, R0, R36 ;  /* 0x0000000029247223 */ /* 0x000fe20000000024 */
[----:B------:R-:W-:Y:S02]  /*24d0*/  SHF.R.U32.HI R0, RZ, 0x3, R32 ;  /* 0x00000003ff007819 */ /* 0x000fe40000011620 */
[----:B------:R-:W-:Y:S02]  /*24e0*/  @P2 FSEL R13, R12, RZ, P0 ;  /* 0x000000ff0c0d2208 */ /* 0x000fe40000000000 */
[C---:B------:R-:W-:Y:S02]  /*24f0*/  FSETP.GEU.AND P0, PT, R5.reuse, RZ, PT ;  /* 0x000000ff0500720b */ /* 0x040fe40003f0e000 */
[----:B------:R-:W-:Y:S01]  /*2500*/  LOP3.LUT R4, R0, 0x6c, RZ, 0xc0, !PT ;  /* 0x0000006c00047812 */ /* 0x000fe200078ec0ff */
[----:B------:R-:W-:Y:S01]  /*2510*/  FFMA R6, R6, R38, R21 ;  /* 0x0000002606067223 */ /* 0x000fe20000000015 */
[----:B------:R-:W-:-:S02]  /*2520*/  FSEL R0, R5, RZ, P0 ;  /* 0x000000ff05007208 */ /* 0x000fc40000000000 */
[----:B------:R-:W-:Y:S01]  /*2530*/  FSETP.GEU.AND P0, PT, R36, RZ, PT ;  /* 0x000000ff2400720b */ /* 0x000fe20003f0e000 */
[----:B------:R-:W-:-:S03]  /*2540*/  FFMA R19, R42, R19, R33 ;  /* 0x000000132a137223 */ /* 0x000fc60000000021 */
[----:B------:R-:W-:Y:S02]  /*2550*/  @P2 FSEL R0, R36, RZ, P0 ;  /* 0x000000ff24002208 */ /* 0x000fe40000000000 */
[----:B------:R-:W-:Y:S01]  /*2560*/  FSETP.GEU.AND P0, PT, R6, RZ, PT ;  /* 0x000000ff0600720b */ /* 0x000fe20003f0e000 */
[----:B------:R-:W-:Y:S02]  /*2570*/  VIADD R5, R4, UR4 ;  /* 0x0000000404057c36 */ /* 0x000fe40008000000 */
[----:B------:R-:W-:Y:S01]  /*2580*/  FFMA R22, R7, R45, R22 ;  /* 0x0000002d07167223 */ /* 0x000fe20000000016 */
[----:B------:R-:W-:Y:S02]  /*2590*/  SHF.R.U32.HI R4, RZ, 0x3, R28 ;  /* 0x00000003ff047819 */ /* 0x000fe4000001161c */
[----:B------:R-:W-:Y:S02]  /*25a0*/  FSEL R15, R6, RZ, P0 ;  /* 0x000000ff060f7208 */ /* 0x000fe40000000000 */
[----:B------:R-:W-:Y:S01]  /*25b0*/  SHF.R.U32.HI R7, RZ, 0x3, R29 ;  /* 0x00000003ff077819 */ /* 0x000fe2000001161d */
[----:B------:R-:W-:Y:S01]  /*25c0*/  IMAD R32, R32, 0x4, R5 ;  /* 0x0000000420207824 */ /* 0x000fe200078e0205 */
[----:B------:R-:W-:-:S02]  /*25d0*/  FSETP.GEU.AND P0, PT, R19, RZ, PT ;  /* 0x000000ff1300720b */ /* 0x000fc40003f0e000 */
[----:B------:R-:W-:Y:S02]  /*25e0*/  SHF.R.U32.HI R5, RZ, 0x3, R23 ;  /* 0x00000003ff057819 */ /* 0x000fe40000011617 */
[----:B------:R-:W-:Y:S02]  /*25f0*/  LOP3.LUT R4, R4, 0x70, RZ, 0xc0, !PT ;  /* 0x0000007004047812 */ /* 0x000fe400078ec0ff */
[----:B------:R-:W-:Y:S01]  /*2600*/  LOP3.LUT R7, R7, 0x78, RZ, 0xc0, !PT ;  /* 0x0000007807077812 */ /* 0x000fe200078ec0ff */
[----:B------:R-:W-:Y:S01]  /*2610*/  FFMA R14, R43, R30, R14 ;  /* 0x0000001e2b0e7223 */ /* 0x000fe2000000000e */
[----:B------:R-:W-:Y:S02]  /*2620*/  @P2 FSEL R15, R19, RZ, P0 ;  /* 0x000000ff130f2208 */ /* 0x000fe40000000000 */
[----:B------:R-:W-:Y:S02]  /*2630*/  FSETP.GEU.AND P0, PT, R22, RZ, PT ;  /* 0x000000ff1600720b */ /* 0x000fe40003f0e000 */
[----:B------:R-:W-:Y:S01]  /*2640*/  LOP3.LUT R6, R5, 0x74, RZ, 0xc0, !PT ;  /* 0x0000007405067812 */ /* 0x000fe200078ec0ff */
[----:B------:R-:W-:Y:S01]  /*2650*/  VIADD R5, R4, UR4 ;  /* 0x0000000404057c36 */ /* 0x000fe20008000000 */
[----:B------:R-:W-:Y:S01]  /*2660*/  FSEL R22, R22, RZ, P0 ;  /* 0x000000ff16167208 */ /* 0x000fe20000000000 */
[----:B------:R-:W-:Y:S01]  /*2670*/  VIADD R4, R7, UR4 ;  /* 0x0000000407047c36 */ /* 0x000fe20008000000 */
[----:B------:R-:W-:-:S03]  /*2680*/  FSETP.GEU.AND P0, PT, R14, RZ, PT ;  /* 0x000000ff0e00720b */ /* 0x000fc60003f0e000 */
[----:B------:R-:W-:Y:S01]  /*2690*/  IMAD R29, R29, 0x4, R4 ;  /* 0x000000041d1d7824 */ /* 0x000fe200078e0204 */
[----:B------:R-:W-:Y:S02]  /*26a0*/  SHF.R.U32.HI R4, RZ, 0x3, R24 ;  /* 0x00000003ff047819 */ /* 0x000fe40000011618 */
[----:B------:R-:W-:Y:S02]  /*26b0*/  @P2 FSEL R22, R14, RZ, P0 ;  /* 0x000000ff0e162208 */ /* 0x000fe40000000000 */
[C---:B0-----:R-:W-:Y:S01]  /*26c0*/  FSETP.GEU.AND P2, PT, R9.reuse, -R0, PT ;  /* 0x800000000900720b */ /* 0x041fe20003f4e000 */
[----:B------:R-:W-:Y:S01]  /*26d0*/  FADD R9, R9, R0 ;  /* 0x0000000009097221 */ /* 0x000fe20000000000 */
[----:B------:R-:W-:Y:S02]  /*26e0*/  FSEL R31, R31, RZ, P3 ;  /* 0x000000ff1f1f7208 */ /* 0x000fe40001800000 */
[----:B------:R-:W-:Y:S02]  /*26f0*/  LOP3.LUT R4, R4, 0x7c, RZ, 0xc0, !PT ;  /* 0x0000007c04047812 */ /* 0x000fe400078ec0ff */
[C---:B------:R-:W-:Y:S01]  /*2700*/  FSETP.GEU.AND P3, PT, R8.reuse, -R13, PT ;  /* 0x8000000d0800720b */ /* 0x040fe20003f6e000 */
[----:B------:R-:W-:Y:S01]  /*2710*/  FADD R8, R8, R13 ;  /* 0x0000000d08087221 */ /* 0x000fe20000000000 */
[----:B------:R-:W-:Y:S01]  /*2720*/  FSETP.GEU.AND P0, PT, R10, -R15, PT ;  /* 0x8000000f0a00720b */ /* 0x000fe20003f0e000 */
[----:B------:R0:W-:Y:S01]  /*2730*/  STS [R18], R27 ;  /* 0x0000001b12007388 */ /* 0x0001e20000000800 */
[----:B------:R-:W-:-:S02]  /*2740*/  VIADD R6, R6, UR4 ;  /* 0x0000000406067c36 */ /* 0x000fc40008000000 */
[----:B------:R-:W-:Y:S01]  /*2750*/  FADD R10, R10, R15 ;  /* 0x0000000f0a0a7221 */ /* 0x000fe20000000000 */
[----:B------:R-:W-:Y:S02]  /*2760*/  IMAD R28, R28, 0x4, R5 ;  /* 0x000000041c1c7824 */ /* 0x000fe400078e0205 */
[----:B------:R-:W-:Y:S01]  /*2770*/  FADD R0, R11, R22 ;  /* 0x000000160b007221 */ /* 0x000fe20000000000 */
[----:B------:R-:W-:Y:S01]  /*2780*/  VIADD R5, R4, UR4 ;  /* 0x0000000404057c36 */ /* 0x000fe20008000000 */
[----:B------:R-:W-:Y:S01]  /*2790*/  FSEL R21, R8, RZ, P3 ;  /* 0x000000ff08157208 */ /* 0x000fe20001800000 */
[----:B------:R-:W-:Y:S01]  /*27a0*/  IMAD R23, R23, 0x4, R6 ;  /* 0x0000000417177824 */ /* 0x000fe200078e0206 */
[----:B0-----:R-:W-:Y:S01]  /*27b0*/  FSEL R18, R9, RZ, P2 ;  /* 0x000000ff09127208 */ /* 0x001fe20001000000 */
[----:B------:R-:W-:Y:S01]  /*27c0*/  STS [R32], R31 ;  /* 0x0000001f20007388 */ /* 0x000fe20000000800 */
[----:B------:R-:W-:Y:S01]  /*27d0*/  FSETP.GEU.AND P2, PT, R11, -R22, PT ;  /* 0x800000160b00720b */ /* 0x000fe20003f4e000 */
[----:B------:R-:W-:Y:S01]  /*27e0*/  IMAD R24, R24, 0x4, R5 ;  /* 0x0000000418187824 */ /* 0x000fe200078e0205 */
[----:B------:R-:W-:Y:S01]  /*27f0*/  FSEL R12, R10, RZ, P0 ;  /* 0x000000ff0a0c7208 */ /* 0x000fe20000000000 */
[----:B------:R-:W0:Y:S01]  /*2800*/  LDC.64 R14, c[0x0][0x268] ;  /* 0x00009a00ff0e7b82 */ /* 0x000e220000000a00 */
[----:B------:R-:W-:Y:S01]  /*2810*/  FSEL R19, R0, RZ, P2 ;  /* 0x000000ff00137208 */ /* 0x000fe20001000000 */
[----:B------:R-:W-:Y:S01]  /*2820*/  STS [R28], R21 ;  /* 0x000000151c007388 */ /* 0x000fe20000000800 */
[----:B------:R-:W-:Y:S01]  /*2830*/  IMAD R13, R46, 0x40, R44 ;  /* 0x000000402e0d7824 */ /* 0x000fe200078e022c */
[----:B------:R-:W-:Y:S01]  /*2840*/  SEL R25, RZ, 0x1, P1 ;  /* 0x00000001ff197807 */ /* 0x000fe20000800000 */
[----:B------:R-:W-:Y:S01]  /*2850*/  ULDC.64 UR4, c[0x0][0x270] ;  /* 0x00009c0000047ab9 */ /* 0x000fe20000000a00 */
[----:B------:R-:W-:Y:S04]  /*2860*/  STS [R23], R18 ;  /* 0x0000001217007388 */ /* 0x000fe80000000800 */
[----:B------:R-:W-:Y:S04]  /*2870*/  STS [R29], R12 ;  /* 0x0000000c1d007388 */ /* 0x000fe80000000800 */
[----:B------:R-:W-:Y:S01]  /*2880*/  STS [R24], R19 ;  /* 0x0000001318007388 */ /* 0x000fe20000000800 */
[----:B------:R-:W-:Y:S01]  /*2890*/  BAR.SYNC.DEFER_BLOCKING 0x0 ;  /* 0x0000000000007b1d */ /* 0x000fe20000010000 */
[----:B------:R-:W-:-:S05]  /*28a0*/  FSETP.GTU.AND P3, PT, R31, RZ, PT ;  /* 0x000000ff1f00720b */ /* 0x000fca0003f6c000 */
[----:B------:R-:W-:Y:S04]  /*28b0*/  LDS R4, [R17] ;  /* 0x0000000011047984 */ /* 0x000fe80000000800 */
[----:B------:R-:W-:Y:S04]  /*28c0*/  LDS R5, [R17+0x4] ;  /* 0x0000040011057984 */ /* 0x000fe80000000800 */
[----:B------:R-:W-:Y:S04]  /*28d0*/  LDS R6, [R17+0x8] ;  /* 0x0000080011067984 */ /* 0x000fe80000000800 */
[----:B------:R1:W2:Y:S04]  /*28e0*/  LDS R7, [R17+0xc] ;  /* 0x00000c0011077984 */ /* 0x0002a80000000800 */
[----:B------:R-:W-:Y:S04]  /*28f0*/  LDS R8, [R2+0x800] ;  /* 0x0008000002087984 */ /* 0x000fe80000000800 */
[----:B------:R-:W-:Y:S04]  /*2900*/  LDS R9, [R2+0x804] ;  /* 0x0008040002097984 */ /* 0x000fe80000000800 */
[----:B------:R-:W-:Y:S04]  /*2910*/  LDS R10, [R2+0x808] ;  /* 0x00080800020a7984 */ /* 0x000fe80000000800 */
[----:B------:R3:W4:Y:S01]  /*2920*/  LDS R11, [R2+0x80c] ;  /* 0x00080c00020b7984 */ /* 0x0007220000000800 */
[----:B------:R-:W-:Y:S01]  /*2930*/  FSETP.GTU.AND P2, PT, R27, RZ, PT ;  /* 0x000000ff1b00720b */ /* 0x000fe20003f4c000 */
[----:B-1----:R-:W-:Y:S01]  /*2940*/  IMAD.IADD R17, R48, 0x1, R34 ;  /* 0x0000000130117824 */ /* 0x002fe200078e0222 */
[----:B------:R-:W-:-:S02]  /*2950*/  FSETP.GTU.AND P0, PT, R16, RZ, PT ;  /* 0x000000ff1000720b */ /* 0x000fc40003f0c000 */
[----:B------:R-:W-:Y:S02]  /*2960*/  SEL R0, RZ, 0x1, P3 ;  /* 0x00000001ff007807 */ /* 0x000fe40001800000 */
[----:B------:R-:W-:Y:S02]  /*2970*/  SEL R23, RZ, 0x1, P2 ;  /* 0x00000001ff177807 */ /* 0x000fe40001000000 */
[----:B------:R-:W-:Y:S02]  /*2980*/  FSETP.GTU.AND P3, PT, R19, RZ, PT ;  /* 0x000000ff1300720b */ /* 0x000fe40003f6c000 */
[----:B------:R-:W-:Y:S01]  /*2990*/  FSETP.GTU.AND P2, PT, R12, RZ, PT ;  /* 0x000000ff0c00720b */ /* 0x000fe20003f4c000 */
[--C-:B0-----:R-:W-:Y:S01]  /*29a0*/  IMAD.WIDE R12, R13, 0x4, R14.reuse ;  /* 0x000000040d0c7825 */ /* 0x101fe200078e020e */
[----:B------:R-:W-:Y:S02]  /*29b0*/  SEL R16, RZ, 0x1, P0 ;  /* 0x00000001ff107807 */ /* 0x000fe40000000000 */
[----:B------:R-:W-:Y:S01]  /*29c0*/  FSETP.GTU.AND P0, PT, R21, RZ, PT ;  /* 0x000000ff1500720b */ /* 0x000fe20003f0c000 */
[----:B------:R-:W-:Y:S01]  /*29d0*/  IMAD.WIDE R14, R17, 0x4, R14 ;  /* 0x00000004110e7825 */ /* 0x000fe200078e020e */
[----:B------:R-:W-:-:S02]  /*29e0*/  FSETP.GTU.AND P1, PT, R18, RZ, PT ;  /* 0x000000ff1200720b */ /* 0x000fc40003f2c000 */
[----:B---3--:R-:W-:Y:S02]  /*29f0*/  SEL R2, RZ, 0x1, P3 ;  /* 0x00000001ff027807 */ /* 0x008fe40001800000 */
[----:B------:R-:W-:Y:S02]  /*2a00*/  SEL R17, RZ, 0x1, P2 ;  /* 0x00000001ff117807 */ /* 0x000fe40001000000 */
[----:B------:R-:W-:Y:S02]  /*2a10*/  PRMT R25, R25, 0x3340, R16 ;  /* 0x0000334019197816 */ /* 0x000fe40000000010 */
[----:B------:R-:W-:Y:S02]  /*2a20*/  SEL R16, RZ, 0x1, P1 ;  /* 0x00000001ff107807 */ /* 0x000fe40000800000 */
[----:B------:R-:W-:Y:S02]  /*2a30*/  SEL R19, RZ, 0x1, P0 ;  /* 0x00000001ff137807 */ /* 0x000fe40000000000 */
[----:B------:R-:W-:-:S02]  /*2a40*/  PRMT R17, R17, 0x3340, R2 ;  /* 0x0000334011117816 */ /* 0x000fc40000000002 */
[----:B------:R-:W-:Y:S01]  /*2a50*/  IADD3 R2, P0, R3, UR4, RZ ;  /* 0x0000000403027c10 */ /* 0x000fe2000ff1e0ff */
[----:B--2---:R0:W-:Y:S01]  /*2a60*/  @P6 STG.E.128 desc[UR6][R12.64], R4 ;  /* 0x000000040c006986 */ /* 0x0041e2000c101d06 */
[----:B------:R-:W-:Y:S02]  /*2a70*/  PRMT R0, R23, 0x3340, R0 ;  /* 0x0000334017007816 */ /* 0x000fe40000000000 */
[----:B------:R-:W-:Y:S02]  /*2a80*/  PRMT R16, R19, 0x3340, R16 ;  /* 0x0000334013107816 */ /* 0x000fe40000000010 */
[----:B------:R-:W-:Y:S01]  /*2a90*/  LEA.HI.X.SX32 R3, R3, UR5, 0x1, P0 ;  /* 0x0000000503037c11 */ /* 0x000fe200080f0eff */
[----:B----4-:R0:W-:Y:S01]  /*2aa0*/  @P4 STG.E.128 desc[UR6][R14.64], R8 ;  /* 0x000000080e004986 */ /* 0x0101e2000c101d06 */
[----:B------:R-:W-:Y:S02]  /*2ab0*/  PRMT R18, R25, 0x5410, R0 ;  /* 0x0000541019127816 */ /* 0x000fe40000000000 */
[----:B------:R-:W-:Y:S01]  /*2ac0*/  PRMT R19, R16, 0x5410, R17 ;  /* 0x0000541010137816 */ /* 0x000fe20000000011 */
[----:B0-----:R-:W-:Y:S06]  /*2ad0*/  @!P5 EXIT ;  /* 0x000000000000d94d */ /* 0x001fec0003800000 */
[----:B------:R-:W-:Y:S01]  /*2ae0*/  STG.E.64 desc[UR6][R2.64], R18 ;  /* 0x0000001202007986 */ /* 0x000fe2000c101b06 */
[----:B------:R-:W-:Y:S05]  /*2af0*/  EXIT ;  /* 0x000000000000794d */ /* 0x000fea0003800000 */
.L_x_0:
[----:B------:R-:W-:-:S00]  /*2b00*/  BRA `(.L_x_0) ;  /* 0xfffffffc00fc7947 */ /* 0x000fc0000383ffff */
[----:B------:R-:W-:-:S00]  /*2b10*/  NOP ;  /* 0x0000000000007918 */ /* 0x000fc00000000000 */
        /* <DEDUP_REMOVED lines=14> */
.L_x_1:


//--------------------- .nv.global.init           --------------------------
	.section	.nv.global.init,"aw",@progbits
.nv.global.init:
	.type		_$_str,@object
	.size		_$_str,(_$_str_$_2 - _$_str)
_$_str:
        /*0000*/ 	.byte	0x5f, 0x5f, 0x43, 0x55, 0x44, 0x41, 0x5f, 0x46, 0x54, 0x5a, 0x00
	.type		_$_str_$_2,@object
	.size		_$_str_$_2,(.L_1 - _$_str_$_2)
_$_str_$_2:
        /*000b*/ 	.byte	0x5f, 0x5f, 0x43, 0x55, 0x44, 0x41, 0x5f, 0x50, 0x52, 0x45, 0x43, 0x5f, 0x53, 0x51, 0x52, 0x54
        /*001b*/ 	.byte	0x00
.L_1:


//--------------------- .nv.shared.triton_poi_fused_add_cat_clone_relu_threshold_backward_32 --------------------------
	.section	.nv.shared.triton_poi_fused_add_cat_clone_relu_threshold_backward_32,"aw",@nobits
	.sectionflags	@""
	.align	16
	.zero		1024


//--------------------- .nv.constant0.triton_poi_fused_add_cat_clone_relu_threshold_backward_32 --------------------------
	.section	.nv.constant0.triton_poi_fused_add_cat_clone_relu_threshold_backward_32,"a",@progbits
	.sectionflags	@""
	.align	4
.nv.constant0.triton_poi_fused_add_cat_clone_relu_threshold_backward_32:
	.zero		640
